//
// Generated by NVIDIA NVVM Compiler
//
// Compiler Build ID: CL-36424714
// Cuda compilation tools, release 13.0, V13.0.88
// Based on NVVM 20.0.0
//

.version 9.0
.target sm_100
.address_size 64

	// .globl	_Z14k_calc_sq_normPfiiS_
// _ZZ14k_calc_sq_normPfiiS_E5s_red has been demoted
// _ZZ13k_dot_productPfiiS_E5s_red has been demoted

.visible .entry _Z14k_calc_sq_normPfiiS_(
	.param .u64 .ptr .align 1 _Z14k_calc_sq_normPfiiS__param_0,
	.param .u32 _Z14k_calc_sq_normPfiiS__param_1,
	.param .u32 _Z14k_calc_sq_normPfiiS__param_2,
	.param .u64 .ptr .align 1 _Z14k_calc_sq_normPfiiS__param_3
)
{
	.reg .pred 	%p<7>;
	.reg .b32 	%r<18>;
	.reg .b32 	%f<13>;
	.reg .b64 	%rd<7>;
	// demoted variable
	.shared .align 4 .b8 _ZZ14k_calc_sq_normPfiiS_E5s_red[1024];
	ld.param.u64 	%rd2, [_Z14k_calc_sq_normPfiiS__param_0];
	ld.param.u32 	%r9, [_Z14k_calc_sq_normPfiiS__param_1];
	ld.param.u32 	%r10, [_Z14k_calc_sq_normPfiiS__param_2];
	ld.param.u64 	%rd3, [_Z14k_calc_sq_normPfiiS__param_3];
	mov.u32 	%r1, %tid.x;
	setp.ge.s32 	%p1, %r1, %r9;
	mov.f32 	%f12, 0f00000000;
	@%p1 bra 	$L__BB0_3;
	mov.u32 	%r2, %ntid.x;
	cvta.to.global.u64 	%rd1, %rd2;
	mov.f32 	%f12, 0f00000000;
	mov.u32 	%r16, %r1;
$L__BB0_2:
	mad.lo.s32 	%r11, %r16, %r9, %r10;
	mul.wide.s32 	%rd4, %r11, 4;
	add.s64 	%rd5, %rd1, %rd4;
	ld.global.f32 	%f6, [%rd5];
	fma.rn.f32 	%f12, %f6, %f6, %f12;
	add.s32 	%r16, %r16, %r2;
	setp.lt.s32 	%p2, %r16, %r9;
	@%p2 bra 	$L__BB0_2;
$L__BB0_3:
	shl.b32 	%r12, %r1, 2;
	mov.u32 	%r13, _ZZ14k_calc_sq_normPfiiS_E5s_red;
	add.s32 	%r5, %r13, %r12;
	st.shared.f32 	[%r5], %f12;
	bar.sync 	0;
	mov.u32 	%r17, %ntid.x;
	setp.lt.u32 	%p3, %r17, 2;
	@%p3 bra 	$L__BB0_7;
$L__BB0_4:
	shr.u32 	%r8, %r17, 1;
	setp.ge.u32 	%p4, %r1, %r8;
	@%p4 bra 	$L__BB0_6;
	shl.b32 	%r14, %r8, 2;
	add.s32 	%r15, %r5, %r14;
	ld.shared.f32 	%f7, [%r15];
	ld.shared.f32 	%f8, [%r5];
	add.f32 	%f9, %f7, %f8;
	st.shared.f32 	[%r5], %f9;
$L__BB0_6:
	bar.sync 	0;
	setp.gt.u32 	%p5, %r17, 3;
	mov.u32 	%r17, %r8;
	@%p5 bra 	$L__BB0_4;
$L__BB0_7:
	setp.ne.s32 	%p6, %r1, 0;
	@%p6 bra 	$L__BB0_9;
	ld.shared.f32 	%f10, [_ZZ14k_calc_sq_normPfiiS_E5s_red];
	cvta.to.global.u64 	%rd6, %rd3;
	st.global.f32 	[%rd6], %f10;
$L__BB0_9:
	ret;

}
	// .globl	_Z15k_normalize_colPfiiS_
.visible .entry _Z15k_normalize_colPfiiS_(
	.param .u64 .ptr .align 1 _Z15k_normalize_colPfiiS__param_0,
	.param .u32 _Z15k_normalize_colPfiiS__param_1,
	.param .u32 _Z15k_normalize_colPfiiS__param_2,
	.param .u64 .ptr .align 1 _Z15k_normalize_colPfiiS__param_3
)
{
	.reg .pred 	%p<2>;
	.reg .b32 	%r<8>;
	.reg .b32 	%f<5>;
	.reg .b64 	%rd<7>;

	ld.param.u64 	%rd1, [_Z15k_normalize_colPfiiS__param_0];
	ld.param.u32 	%r2, [_Z15k_normalize_colPfiiS__param_1];
	ld.param.u32 	%r3, [_Z15k_normalize_colPfiiS__param_2];
	ld.param.u64 	%rd2, [_Z15k_normalize_colPfiiS__param_3];
	mov.u32 	%r4, %ctaid.x;
	mov.u32 	%r5, %ntid.x;
	mov.u32 	%r6, %tid.x;
	mad.lo.s32 	%r1, %r4, %r5, %r6;
	setp.ge.s32 	%p1, %r1, %r2;
	@%p1 bra 	$L__BB1_2;
	cvta.to.global.u64 	%rd3, %rd2;
	cvta.to.global.u64 	%rd4, %rd1;
	ld.global.f32 	%f1, [%rd3];
	sqrt.rn.f32 	%f2, %f1;
	mad.lo.s32 	%r7, %r2, %r1, %r3;
	mul.wide.s32 	%rd5, %r7, 4;
	add.s64 	%rd6, %rd4, %rd5;
	ld.global.f32 	%f3, [%rd6];
	div.rn.f32 	%f4, %f3, %f2;
	st.global.f32 	[%rd6], %f4;
$L__BB1_2:
	ret;

}
	// .globl	_Z13k_dot_productPfiiS_
.visible .entry _Z13k_dot_productPfiiS_(
	.param .u64 .ptr .align 1 _Z13k_dot_productPfiiS__param_0,
	.param .u32 _Z13k_dot_productPfiiS__param_1,
	.param .u32 _Z13k_dot_productPfiiS__param_2,
	.param .u64 .ptr .align 1 _Z13k_dot_productPfiiS__param_3
)
{
	.reg .pred 	%p<8>;
	.reg .b32 	%r<21>;
	.reg .b32 	%f<14>;
	.reg .b64 	%rd<11>;
	// demoted variable
	.shared .align 4 .b8 _ZZ13k_dot_productPfiiS_E5s_red[1024];
	ld.param.u64 	%rd2, [_Z13k_dot_productPfiiS__param_0];
	ld.param.u32 	%r11, [_Z13k_dot_productPfiiS__param_1];
	ld.param.u32 	%r12, [_Z13k_dot_productPfiiS__param_2];
	ld.param.u64 	%rd3, [_Z13k_dot_productPfiiS__param_3];
	mov.u32 	%r13, %ctaid.x;
	add.s32 	%r1, %r13, 1;
	add.s32 	%r2, %r1, %r12;
	mov.u32 	%r3, %tid.x;
	setp.ge.s32 	%p1, %r2, %r11;
	@%p1 bra 	$L__BB2_10;
	setp.ge.s32 	%p2, %r3, %r11;
	mov.f32 	%f13, 0f00000000;
	@%p2 bra 	$L__BB2_4;
	mov.u32 	%r4, %ntid.x;
	cvta.to.global.u64 	%rd1, %rd2;
	mov.f32 	%f13, 0f00000000;
	mul.wide.u32 	%rd6, %r1, 4;
	mov.u32 	%r19, %r3;
$L__BB2_3:
	mad.lo.s32 	%r14, %r19, %r11, %r12;
	mul.wide.s32 	%rd4, %r14, 4;
	add.s64 	%rd5, %rd1, %rd4;
	ld.global.f32 	%f6, [%rd5];
	add.s64 	%rd7, %rd5, %rd6;
	ld.global.f32 	%f7, [%rd7];
	fma.rn.f32 	%f13, %f6, %f7, %f13;
	add.s32 	%r19, %r19, %r4;
	setp.lt.s32 	%p3, %r19, %r11;
	@%p3 bra 	$L__BB2_3;
$L__BB2_4:
	shl.b32 	%r15, %r3, 2;
	mov.u32 	%r16, _ZZ13k_dot_productPfiiS_E5s_red;
	add.s32 	%r7, %r16, %r15;
	st.shared.f32 	[%r7], %f13;
	bar.sync 	0;
	mov.u32 	%r20, %ntid.x;
	setp.lt.u32 	%p4, %r20, 2;
	@%p4 bra 	$L__BB2_8;
$L__BB2_5:
	shr.u32 	%r10, %r20, 1;
	setp.ge.u32 	%p5, %r3, %r10;
	@%p5 bra 	$L__BB2_7;
	shl.b32 	%r17, %r10, 2;
	add.s32 	%r18, %r7, %r17;
	ld.shared.f32 	%f8, [%r18];
	ld.shared.f32 	%f9, [%r7];
	add.f32 	%f10, %f8, %f9;
	st.shared.f32 	[%r7], %f10;
$L__BB2_7:
	bar.sync 	0;
	setp.gt.u32 	%p6, %r20, 3;
	mov.u32 	%r20, %r10;
	@%p6 bra 	$L__BB2_5;
$L__BB2_8:
	setp.ne.s32 	%p7, %r3, 0;
	@%p7 bra 	$L__BB2_10;
	ld.shared.f32 	%f11, [_ZZ13k_dot_productPfiiS_E5s_red];
	cvta.to.global.u64 	%rd8, %rd3;
	mul.wide.s32 	%rd9, %r2, 4;
	add.s64 	%rd10, %rd8, %rd9;
	st.global.f32 	[%rd10], %f11;
$L__BB2_10:
	ret;

}
	// .globl	_Z13k_update_colsPfiiS_
.visible .entry _Z13k_update_colsPfiiS_(
	.param .u64 .ptr .align 1 _Z13k_update_colsPfiiS__param_0,
	.param .u32 _Z13k_update_colsPfiiS__param_1,
	.param .u32 _Z13k_update_colsPfiiS__param_2,
	.param .u64 .ptr .align 1 _Z13k_update_colsPfiiS__param_3
)
{
	.reg .pred 	%p<4>;
	.reg .b32 	%r<12>;
	.reg .b32 	%f<6>;
	.reg .b64 	%rd<11>;

	ld.param.u64 	%rd2, [_Z13k_update_colsPfiiS__param_0];
	ld.param.u32 	%r7, [_Z13k_update_colsPfiiS__param_1];
	ld.param.u32 	%r8, [_Z13k_update_colsPfiiS__param_2];
	ld.param.u64 	%rd3, [_Z13k_update_colsPfiiS__param_3];
	mov.u32 	%r9, %ctaid.x;
	add.s32 	%r1, %r9, 1;
	add.s32 	%r2, %r1, %r8;
	setp.ge.s32 	%p1, %r2, %r7;
	@%p1 bra 	$L__BB3_4;
	cvta.to.global.u64 	%rd4, %rd3;
	mov.u32 	%r11, %tid.x;
	mul.wide.s32 	%rd5, %r2, 4;
	add.s64 	%rd6, %rd4, %rd5;
	ld.global.f32 	%f1, [%rd6];
	setp.ge.s32 	%p2, %r11, %r7;
	@%p2 bra 	$L__BB3_4;
	mov.u32 	%r4, %ntid.x;
	cvta.to.global.u64 	%rd1, %rd2;
	mul.wide.u32 	%rd9, %r1, 4;
$L__BB3_3:
	mad.lo.s32 	%r10, %r11, %r7, %r8;
	mul.wide.s32 	%rd7, %r10, 4;
	add.s64 	%rd8, %rd1, %rd7;
	ld.global.f32 	%f2, [%rd8];
	mul.f32 	%f3, %f1, %f2;
	add.s64 	%rd10, %rd8, %rd9;
	ld.global.f32 	%f4, [%rd10];
	sub.f32 	%f5, %f4, %f3;
	st.global.f32 	[%rd10], %f5;
	add.s32 	%r11, %r11, %r4;
	setp.lt.s32 	%p3, %r11, %r7;
	@%p3 bra 	$L__BB3_3;
$L__BB3_4:
	ret;

}


// ===== COMPILED SASS (sm_100) =====

	.target	sm_100

	.elftype	@"ET_EXEC"


//--------------------- .note.nv.tkinfo           --------------------------
	.section	.note.nv.tkinfo,"",@"SHT_NOTE"
	.sectionflags	@"SHF_NOTE_NV_TKINFO"
	.tkinfo
        /*0018*/ 	.word	0x00000002
        /*0030*/ 	.string	""
        /*0030*/ 	.string	"ptxas"
        /*0030*/ 	.string	"Cuda compilation tools, release 13.0, V13.0.88"
        /*0030*/ 	.string	"Build cuda_13.0.r13.0/compiler.36424714_0"
        /*0030*/ 	.string	"-arch sm_100 -m 64 "



//--------------------- .note.nv.cuinfo           --------------------------
	.section	.note.nv.cuinfo,"",@"SHT_NOTE"
	.sectionflags	@"SHF_NOTE_NV_CUINFO"
        /*0018*/ 	.short	0x0002
        /*001a*/ 	.short	0x0064
        /*001c*/ 	.short	0x0082
	.zero		2


//--------------------- .nv.info                  --------------------------
	.section	.nv.info,"",@"SHT_CUDA_INFO"
	.align	4


	//----- nvinfo : EIATTR_REGCOUNT
	.align		4
        /*0000*/ 	.byte	0x04, 0x2f
        /*0002*/ 	.short	(.L_1 - .L_0)
	.align		4
.L_0:
        /*0004*/ 	.word	index@(_Z14k_calc_sq_normPfiiS_)
        /*0008*/ 	.word	0x0000000e


	//----- nvinfo : EIATTR_FRAME_SIZE
	.align		4
.L_1:
        /*000c*/ 	.byte	0x04, 0x11
        /*000e*/ 	.short	(.L_3 - .L_2)
	.align		4
.L_2:
        /*0010*/ 	.word	index@(_Z14k_calc_sq_normPfiiS_)
        /*0014*/ 	.word	0x00000000


	//----- nvinfo : EIATTR_REGCOUNT
	.align		4
.L_3:
        /*0018*/ 	.byte	0x04, 0x2f
        /*001a*/ 	.short	(.L_5 - .L_4)
	.align		4
.L_4:
        /*001c*/ 	.word	index@(_Z15k_normalize_colPfiiS_)
        /*0020*/ 	.word	0x00000010


	//----- nvinfo : EIATTR_FRAME_SIZE
	.align		4
.L_5:
        /*0024*/ 	.byte	0x04, 0x11
        /*0026*/ 	.short	(.L_7 - .L_6)
	.align		4
.L_6:
        /*0028*/ 	.word	index@($__internal_1_$__cuda_sm3x_div_rn_noftz_f32_slowpath)
        /*002c*/ 	.word	0x00000000


	//----- nvinfo : EIATTR_FRAME_SIZE
	.align		4
.L_7:
        /*0030*/ 	.byte	0x04, 0x11
        /*0032*/ 	.short	(.L_9 - .L_8)
	.align		4
.L_8:
        /*0034*/ 	.word	index@($__internal_0_$__cuda_sm20_sqrt_rn_f32_slowpath)
        /*0038*/ 	.word	0x00000000


	//----- nvinfo : EIATTR_FRAME_SIZE
	.align		4
.L_9:
        /*003c*/ 	.byte	0x04, 0x11
        /*003e*/ 	.short	(.L_11 - .L_10)
	.align		4
.L_10:
        /*0040*/ 	.word	index@(_Z15k_normalize_colPfiiS_)
        /*0044*/ 	.word	0x00000000


	//----- nvinfo : EIATTR_REGCOUNT
	.align		4
.L_11:
        /*0048*/ 	.byte	0x04, 0x2f
        /*004a*/ 	.short	(.L_13 - .L_12)
	.align		4
.L_12:
        /*004c*/ 	.word	index@(_Z13k_dot_productPfiiS_)
        /*0050*/ 	.word	0x00000012


	//----- nvinfo : EIATTR_FRAME_SIZE
	.align		4
.L_13:
        /*0054*/ 	.byte	0x04, 0x11
        /*0056*/ 	.short	(.L_15 - .L_14)
	.align		4
.L_14:
        /*0058*/ 	.word	index@(_Z13k_dot_productPfiiS_)
        /*005c*/ 	.word	0x00000000


	//----- nvinfo : EIATTR_REGCOUNT
	.align		4
.L_15:
        /*0060*/ 	.byte	0x04, 0x2f
        /*0062*/ 	.short	(.L_17 - .L_16)
	.align		4
.L_16:
        /*0064*/ 	.word	index@(_Z13k_update_colsPfiiS_)
        /*0068*/ 	.word	0x00000010


	//----- nvinfo : EIATTR_FRAME_SIZE
	.align		4
.L_17:
        /*006c*/ 	.byte	0x04, 0x11
        /*006e*/ 	.short	(.L_19 - .L_18)
	.align		4
.L_18:
        /*0070*/ 	.word	index@(_Z13k_update_colsPfiiS_)
        /*0074*/ 	.word	0x00000000


	//----- nvinfo : EIATTR_MIN_STACK_SIZE
	.align		4
.L_19:
        /*0078*/ 	.byte	0x04, 0x12
        /*007a*/ 	.short	(.L_21 - .L_20)
	.align		4
.L_20:
        /*007c*/ 	.word	index@(_Z13k_update_colsPfiiS_)
        /*0080*/ 	.word	0x00000000


	//----- nvinfo : EIATTR_MIN_STACK_SIZE
	.align		4
.L_21:
        /*0084*/ 	.byte	0x04, 0x12
        /*0086*/ 	.short	(.L_23 - .L_22)
	.align		4
.L_22:
        /*0088*/ 	.word	index@(_Z13k_dot_productPfiiS_)
        /*008c*/ 	.word	0x00000000


	//----- nvinfo : EIATTR_MIN_STACK_SIZE
	.align		4
.L_23:
        /*0090*/ 	.byte	0x04, 0x12
        /*0092*/ 	.short	(.L_25 - .L_24)
	.align		4
.L_24:
        /*0094*/ 	.word	index@(_Z15k_normalize_colPfiiS_)
        /*0098*/ 	.word	0x00000000


	//----- nvinfo : EIATTR_MIN_STACK_SIZE
	.align		4
.L_25:
        /*009c*/ 	.byte	0x04, 0x12
        /*009e*/ 	.short	(.L_27 - .L_26)
	.align		4
.L_26:
        /*00a0*/ 	.word	index@(_Z14k_calc_sq_normPfiiS_)
        /*00a4*/ 	.word	0x00000000
.L_27:


//--------------------- .nv.compat                --------------------------
	.section	.nv.compat,"",@"SHT_CUDA_COMPAT_INFO"
	.align	4
        /*0000*/ 	.byte	0x02, 0x09, 0x00, 0x00, 0x02, 0x02, 0x01, 0x00, 0x02, 0x05, 0x05, 0x00, 0x03, 0x07, 0x01, 0x01
        /*0010*/ 	.byte	0x02, 0x03, 0x00, 0x00, 0x02, 0x06, 0x01, 0x00, 0x04, 0x0b, 0x08, 0x00, 0x01, 0x00, 0x00, 0x00
        /*0020*/ 	.byte	0x00, 0x00, 0x00, 0x00


//--------------------- .nv.info._Z13k_update_colsPfiiS_ --------------------------
	.section	.nv.info._Z13k_update_colsPfiiS_,"",@"SHT_CUDA_INFO"
	.sectionflags	@""
	.align	4


	//----- nvinfo : EIATTR_CUDA_API_VERSION
	.align		4
        /*0000*/ 	.byte	0x04, 0x37
        /*0002*/ 	.short	(.L_29 - .L_28)
.L_28:
        /*0004*/ 	.word	0x00000082


	//----- nvinfo : EIATTR_KPARAM_INFO
	.align		4
.L_29:
        /*0008*/ 	.byte	0x04, 0x17
        /*000a*/ 	.short	(.L_31 - .L_30)
.L_30:
        /*000c*/ 	.word	0x00000000
        /*0010*/ 	.short	0x0003
        /*0012*/ 	.short	0x0010
        /*0014*/ 	.byte	0x00, 0xf5, 0x21, 0x00


	//----- nvinfo : EIATTR_KPARAM_INFO
	.align		4
.L_31:
        /*0018*/ 	.byte	0x04, 0x17
        /*001a*/ 	.short	(.L_33 - .L_32)
.L_32:
        /*001c*/ 	.word	0x00000000
        /*0020*/ 	.short	0x0002
        /*0022*/ 	.short	0x000c
        /*0024*/ 	.byte	0x00, 0xf0, 0x11, 0x00


	//----- nvinfo : EIATTR_KPARAM_INFO
	.align		4
.L_33:
        /*0028*/ 	.byte	0x04, 0x17
        /*002a*/ 	.short	(.L_35 - .L_34)
.L_34:
        /*002c*/ 	.word	0x00000000
        /*0030*/ 	.short	0x0001
        /*0032*/ 	.short	0x0008
        /*0034*/ 	.byte	0x00, 0xf0, 0x11, 0x00


	//----- nvinfo : EIATTR_KPARAM_INFO
	.align		4
.L_35:
        /*0038*/ 	.byte	0x04, 0x17
        /*003a*/ 	.short	(.L_37 - .L_36)
.L_36:
        /*003c*/ 	.word	0x00000000
        /*0040*/ 	.short	0x0000
        /*0042*/ 	.short	0x0000
        /*0044*/ 	.byte	0x00, 0xf5, 0x21, 0x00


	//----- nvinfo : EIATTR_SPARSE_MMA_MASK
	.align		4
.L_37:
        /*0048*/ 	.byte	0x03, 0x50
        /*004a*/ 	.short	0x0000


	//----- nvinfo : EIATTR_MAXREG_COUNT
	.align		4
        /*004c*/ 	.byte	0x03, 0x1b
        /*004e*/ 	.short	0x00ff


	//----- nvinfo : EIATTR_MERCURY_ISA_VERSION
	.align		4
        /*0050*/ 	.byte	0x03, 0x5f
        /*0052*/ 	.short	0x0101


	//----- nvinfo : EIATTR_VRC_CTA_INIT_COUNT
	.align		4
        /*0054*/ 	.byte	0x02, 0x4a
	.zero		1
	.zero		1


	//----- nvinfo : EIATTR_EXIT_INSTR_OFFSETS
	.align		4
        /*0058*/ 	.byte	0x04, 0x1c
        /*005a*/ 	.short	(.L_39 - .L_38)


	//   ....[0]....
.L_38:
        /*005c*/ 	.word	0x00000060


	//   ....[1]....
        /*0060*/ 	.word	0x000000a0


	//   ....[2]....
        /*0064*/ 	.word	0x000001a0


	//----- nvinfo : EIATTR_CRS_STACK_SIZE
	.align		4
.L_39:
        /*0068*/ 	.byte	0x04, 0x1e
        /*006a*/ 	.short	(.L_41 - .L_40)
.L_40:
        /*006c*/ 	.word	0x00000000


	//----- nvinfo : EIATTR_CBANK_PARAM_SIZE
	.align		4
.L_41:
        /*0070*/ 	.byte	0x03, 0x19
        /*0072*/ 	.short	0x0018


	//----- nvinfo : EIATTR_PARAM_CBANK
	.align		4
        /*0074*/ 	.byte	0x04, 0x0a
        /*0076*/ 	.short	(.L_43 - .L_42)
	.align		4
.L_42:
        /*0078*/ 	.word	index@(.nv.constant0._Z13k_update_colsPfiiS_)
        /*007c*/ 	.short	0x0380
        /*007e*/ 	.short	0x0018


	//----- nvinfo : EIATTR_SW_WAR
	.align		4
.L_43:
        /*0080*/ 	.byte	0x04, 0x36
        /*0082*/ 	.short	(.L_45 - .L_44)
.L_44:
        /*0084*/ 	.word	0x00000008
.L_45:


//--------------------- .nv.info._Z13k_dot_productPfiiS_ --------------------------
	.section	.nv.info._Z13k_dot_productPfiiS_,"",@"SHT_CUDA_INFO"
	.sectionflags	@""
	.align	4


	//----- nvinfo : EIATTR_CUDA_API_VERSION
	.align		4
        /*0000*/ 	.byte	0x04, 0x37
        /*0002*/ 	.short	(.L_47 - .L_46)
.L_46:
        /*0004*/ 	.word	0x00000082


	//----- nvinfo : EIATTR_KPARAM_INFO
	.align		4
.L_47:
        /*0008*/ 	.byte	0x04, 0x17
        /*000a*/ 	.short	(.L_49 - .L_48)
.L_48:
        /*000c*/ 	.word	0x00000000
        /*0010*/ 	.short	0x0003
        /*0012*/ 	.short	0x0010
        /*0014*/ 	.byte	0x00, 0xf5, 0x21, 0x00


	//----- nvinfo : EIATTR_KPARAM_INFO
	.align		4
.L_49:
        /*0018*/ 	.byte	0x04, 0x17
        /*001a*/ 	.short	(.L_51 - .L_50)
.L_50:
        /*001c*/ 	.word	0x00000000
        /*0020*/ 	.short	0x0002
        /*0022*/ 	.short	0x000c
        /*0024*/ 	.byte	0x00, 0xf0, 0x11, 0x00


	//----- nvinfo : EIATTR_KPARAM_INFO
	.align		4
.L_51:
        /*0028*/ 	.byte	0x04, 0x17
        /*002a*/ 	.short	(.L_53 - .L_52)
.L_52:
        /*002c*/ 	.word	0x00000000
        /*0030*/ 	.short	0x0001
        /*0032*/ 	.short	0x0008
        /*0034*/ 	.byte	0x00, 0xf0, 0x11, 0x00


	//----- nvinfo : EIATTR_KPARAM_INFO
	.align		4
.L_53:
        /*0038*/ 	.byte	0x04, 0x17
        /*003a*/ 	.short	(.L_55 - .L_54)
.L_54:
        /*003c*/ 	.word	0x00000000
        /*0040*/ 	.short	0x0000
        /*0042*/ 	.short	0x0000
        /*0044*/ 	.byte	0x00, 0xf5, 0x21, 0x00


	//----- nvinfo : EIATTR_SPARSE_MMA_MASK
	.align		4
.L_55:
        /*0048*/ 	.byte	0x03, 0x50
        /*004a*/ 	.short	0x0000


	//----- nvinfo : EIATTR_MAXREG_COUNT
	.align		4
        /*004c*/ 	.byte	0x03, 0x1b
        /*004e*/ 	.short	0x00ff


	//----- nvinfo : EIATTR_NUM_BARRIERS
	.align		4
        /*0050*/ 	.byte	0x02, 0x4c
        /*0052*/ 	.byte	0x01
	.zero		1


	//----- nvinfo : EIATTR_MERCURY_ISA_VERSION
	.align		4
        /*0054*/ 	.byte	0x03, 0x5f
        /*0056*/ 	.short	0x0101


	//----- nvinfo : EIATTR_VRC_CTA_INIT_COUNT
	.align		4
        /*0058*/ 	.byte	0x02, 0x4a
	.zero		1
	.zero		1


	//----- nvinfo : EIATTR_EXIT_INSTR_OFFSETS
	.align		4
        /*005c*/ 	.byte	0x04, 0x1c
        /*005e*/ 	.short	(.L_57 - .L_56)


	//   ....[0]....
.L_56:
        /*0060*/ 	.word	0x00000060


	//   ....[1]....
        /*0064*/ 	.word	0x00000310


	//   ....[2]....
        /*0068*/ 	.word	0x00000390


	//----- nvinfo : EIATTR_CRS_STACK_SIZE
	.align		4
.L_57:
        /*006c*/ 	.byte	0x04, 0x1e
        /*006e*/ 	.short	(.L_59 - .L_58)
.L_58:
        /*0070*/ 	.word	0x00000000


	//----- nvinfo : EIATTR_CBANK_PARAM_SIZE
	.align		4
.L_59:
        /*0074*/ 	.byte	0x03, 0x19
        /*0076*/ 	.short	0x0018


	//----- nvinfo : EIATTR_PARAM_CBANK
	.align		4
        /*0078*/ 	.byte	0x04, 0x0a
        /*007a*/ 	.short	(.L_61 - .L_60)
	.align		4
.L_60:
        /*007c*/ 	.word	index@(.nv.constant0._Z13k_dot_productPfiiS_)
        /*0080*/ 	.short	0x0380
        /*0082*/ 	.short	0x0018


	//----- nvinfo : EIATTR_SW_WAR
	.align		4
.L_61:
        /*0084*/ 	.byte	0x04, 0x36
        /*0086*/ 	.short	(.L_63 - .L_62)
.L_62:
        /*0088*/ 	.word	0x00000008
.L_63:


//--------------------- .nv.info._Z15k_normalize_colPfiiS_ --------------------------
	.section	.nv.info._Z15k_normalize_colPfiiS_,"",@"SHT_CUDA_INFO"
	.sectionflags	@""
	.align	4


	//----- nvinfo : EIATTR_CUDA_API_VERSION
	.align		4
        /*0000*/ 	.byte	0x04, 0x37
        /*0002*/ 	.short	(.L_65 - .L_64)
.L_64:
        /*0004*/ 	.word	0x00000082


	//----- nvinfo : EIATTR_KPARAM_INFO
	.align		4
.L_65:
        /*0008*/ 	.byte	0x04, 0x17
        /*000a*/ 	.short	(.L_67 - .L_66)
.L_66:
        /*000c*/ 	.word	0x00000000
        /*0010*/ 	.short	0x0003
        /*0012*/ 	.short	0x0010
        /*0014*/ 	.byte	0x00, 0xf5, 0x21, 0x00


	//----- nvinfo : EIATTR_KPARAM_INFO
	.align		4
.L_67:
        /*0018*/ 	.byte	0x04, 0x17
        /*001a*/ 	.short	(.L_69 - .L_68)
.L_68:
        /*001c*/ 	.word	0x00000000
        /*0020*/ 	.short	0x0002
        /*0022*/ 	.short	0x000c
        /*0024*/ 	.byte	0x00, 0xf0, 0x11, 0x00


	//----- nvinfo : EIATTR_KPARAM_INFO
	.align		4
.L_69:
        /*0028*/ 	.byte	0x04, 0x17
        /*002a*/ 	.short	(.L_71 - .L_70)
.L_70:
        /*002c*/ 	.word	0x00000000
        /*0030*/ 	.short	0x0001
        /*0032*/ 	.short	0x0008
        /*0034*/ 	.byte	0x00, 0xf0, 0x11, 0x00


	//----- nvinfo : EIATTR_KPARAM_INFO
	.align		4
.L_71:
        /*0038*/ 	.byte	0x04, 0x17
        /*003a*/ 	.short	(.L_73 - .L_72)
.L_72:
        /*003c*/ 	.word	0x00000000
        /*0040*/ 	.short	0x0000
        /*0042*/ 	.short	0x0000
        /*0044*/ 	.byte	0x00, 0xf5, 0x21, 0x00


	//----- nvinfo : EIATTR_SPARSE_MMA_MASK
	.align		4
.L_73:
        /*0048*/ 	.byte	0x03, 0x50
        /*004a*/ 	.short	0x0000


	//----- nvinfo : EIATTR_MAXREG_COUNT
	.align		4
        /*004c*/ 	.byte	0x03, 0x1b
        /*004e*/ 	.short	0x00ff


	//----- nvinfo : EIATTR_MERCURY_ISA_VERSION
	.align		4
        /*0050*/ 	.byte	0x03, 0x5f
        /*0052*/ 	.short	0x0101


	//----- nvinfo : EIATTR_VRC_CTA_INIT_COUNT
	.align		4
        /*0054*/ 	.byte	0x02, 0x4a
	.zero		1
	.zero		1


	//----- nvinfo : EIATTR_EXIT_INSTR_OFFSETS
	.align		4
        /*0058*/ 	.byte	0x04, 0x1c
        /*005a*/ 	.short	(.L_75 - .L_74)


	//   ....[0]....
.L_74:
        /*005c*/ 	.word	0x00000070


	//   ....[1]....
        /*0060*/ 	.word	0x000002a0


	//----- nvinfo : EIATTR_CRS_STACK_SIZE
	.align		4
.L_75:
        /*0064*/ 	.byte	0x04, 0x1e
        /*0066*/ 	.short	(.L_77 - .L_76)
.L_76:
        /*0068*/ 	.word	0x00000000


	//----- nvinfo : EIATTR_CBANK_PARAM_SIZE
	.align		4
.L_77:
        /*006c*/ 	.byte	0x03, 0x19
        /*006e*/ 	.short	0x0018


	//----- nvinfo : EIATTR_PARAM_CBANK
	.align		4
        /*0070*/ 	.byte	0x04, 0x0a
        /*0072*/ 	.short	(.L_79 - .L_78)
	.align		4
.L_78:
        /*0074*/ 	.word	index@(.nv.constant0._Z15k_normalize_colPfiiS_)
        /*0078*/ 	.short	0x0380
        /*007a*/ 	.short	0x0018


	//----- nvinfo : EIATTR_SW_WAR
	.align		4
.L_79:
        /*007c*/ 	.byte	0x04, 0x36
        /*007e*/ 	.short	(.L_81 - .L_80)
.L_80:
        /*0080*/ 	.word	0x00000008
.L_81:


//--------------------- .nv.info._Z14k_calc_sq_normPfiiS_ --------------------------
	.section	.nv.info._Z14k_calc_sq_normPfiiS_,"",@"SHT_CUDA_INFO"
	.sectionflags	@""
	.align	4


	//----- nvinfo : EIATTR_CUDA_API_VERSION
	.align		4
        /*0000*/ 	.byte	0x04, 0x37
        /*0002*/ 	.short	(.L_83 - .L_82)
.L_82:
        /*0004*/ 	.word	0x00000082


	//----- nvinfo : EIATTR_KPARAM_INFO
	.align		4
.L_83:
        /*0008*/ 	.byte	0x04, 0x17
        /*000a*/ 	.short	(.L_85 - .L_84)
.L_84:
        /*000c*/ 	.word	0x00000000
        /*0010*/ 	.short	0x0003
        /*0012*/ 	.short	0x0010
        /*0014*/ 	.byte	0x00, 0xf5, 0x21, 0x00


	//----- nvinfo : EIATTR_KPARAM_INFO
	.align		4
.L_85:
        /*0018*/ 	.byte	0x04, 0x17
        /*001a*/ 	.short	(.L_87 - .L_86)
.L_86:
        /*001c*/ 	.word	0x00000000
        /*0020*/ 	.short	0x0002
        /*0022*/ 	.short	0x000c
        /*0024*/ 	.byte	0x00, 0xf0, 0x11, 0x00


	//----- nvinfo : EIATTR_KPARAM_INFO
	.align		4
.L_87:
        /*0028*/ 	.byte	0x04, 0x17
        /*002a*/ 	.short	(.L_89 - .L_88)
.L_88:
        /*002c*/ 	.word	0x00000000
        /*0030*/ 	.short	0x0001
        /*0032*/ 	.short	0x0008
        /*0034*/ 	.byte	0x00, 0xf0, 0x11, 0x00


	//----- nvinfo : EIATTR_KPARAM_INFO
	.align		4
.L_89:
        /*0038*/ 	.byte	0x04, 0x17
        /*003a*/ 	.short	(.L_91 - .L_90)
.L_90:
        /*003c*/ 	.word	0x00000000
        /*0040*/ 	.short	0x0000
        /*0042*/ 	.short	0x0000
        /*0044*/ 	.byte	0x00, 0xf5, 0x21, 0x00


	//----- nvinfo : EIATTR_SPARSE_MMA_MASK
	.align		4
.L_91:
        /*0048*/ 	.byte	0x03, 0x50
        /*004a*/ 	.short	0x0000


	//----- nvinfo : EIATTR_MAXREG_COUNT
	.align		4
        /*004c*/ 	.byte	0x03, 0x1b
        /*004e*/ 	.short	0x00ff


	//----- nvinfo : EIATTR_NUM_BARRIERS
	.align		4
        /*0050*/ 	.byte	0x02, 0x4c
        /*0052*/ 	.byte	0x01
	.zero		1


	//----- nvinfo : EIATTR_MERCURY_ISA_VERSION
	.align		4
        /*0054*/ 	.byte	0x03, 0x5f
        /*0056*/ 	.short	0x0101


	//----- nvinfo : EIATTR_VRC_CTA_INIT_COUNT
	.align		4
        /*0058*/ 	.byte	0x02, 0x4a
	.zero		1
	.zero		1


	//----- nvinfo : EIATTR_EXIT_INSTR_OFFSETS
	.align		4
        /*005c*/ 	.byte	0x04, 0x1c
        /*005e*/ 	.short	(.L_93 - .L_92)


	//   ....[0]....
.L_92:
        /*0060*/ 	.word	0x000002b0


	//   ....[1]....
        /*0064*/ 	.word	0x00000320


	//----- nvinfo : EIATTR_CRS_STACK_SIZE
	.align		4
.L_93:
        /*0068*/ 	.byte	0x04, 0x1e
        /*006a*/ 	.short	(.L_95 - .L_94)
.L_94:
        /*006c*/ 	.word	0x00000000


	//----- nvinfo : EIATTR_CBANK_PARAM_SIZE
	.align		4
.L_95:
        /*0070*/ 	.byte	0x03, 0x19
        /*0072*/ 	.short	0x0018


	//----- nvinfo : EIATTR_PARAM_CBANK
	.align		4
        /*0074*/ 	.byte	0x04, 0x0a
        /*0076*/ 	.short	(.L_97 - .L_96)
	.align		4
.L_96:
        /*0078*/ 	.word	index@(.nv.constant0._Z14k_calc_sq_normPfiiS_)
        /*007c*/ 	.short	0x0380
        /*007e*/ 	.short	0x0018


	//----- nvinfo : EIATTR_SW_WAR
	.align		4
.L_97:
        /*0080*/ 	.byte	0x04, 0x36
        /*0082*/ 	.short	(.L_99 - .L_98)
.L_98:
        /*0084*/ 	.word	0x00000008
.L_99:


//--------------------- .nv.callgraph             --------------------------
	.section	.nv.callgraph,"",@"SHT_CUDA_CALLGRAPH"
	.align	4
	.sectionentsize	8
	.align		4
        /*0000*/ 	.word	0x00000000
	.align		4
        /*0004*/ 	.word	0xffffffff
	.align		4
        /*0008*/ 	.word	0x00000000
	.align		4
        /*000c*/ 	.word	0xfffffffe
	.align		4
        /*0010*/ 	.word	0x00000000
	.align		4
        /*0014*/ 	.word	0xfffffffd
	.align		4
        /*0018*/ 	.word	0x00000000
	.align		4
        /*001c*/ 	.word	0xfffffffc


//--------------------- .text._Z13k_update_colsPfiiS_ --------------------------
	.section	.text._Z13k_update_colsPfiiS_,"ax",@progbits
	.align	128
        .global         _Z13k_update_colsPfiiS_
        .type           _Z13k_update_colsPfiiS_,@function
        .size           _Z13k_update_colsPfiiS_,(.L_x_33 - _Z13k_update_colsPfiiS_)
        .other          _Z13k_update_colsPfiiS_,@"STO_CUDA_ENTRY STV_DEFAULT"
_Z13k_update_colsPfiiS_:
.text._Z13k_update_colsPfiiS_:
[----:B------:R-:W-:Y:S01]  /*0000*/  LDC R1, c[0x0][0x37c] ;  /* 0x0000df00ff017b82 */ /* 0x000fe20000000800 */
[----:B------:R-:W0:Y:S07]  /*0010*/  S2R R0, SR_CTAID.X ;  /* 0x0000000000007919 */ /* 0x000e2e0000002500 */
[----:B------:R-:W1:Y:S01]  /*0020*/  LDC.64 R2, c[0x0][0x388] ;  /* 0x0000e200ff027b82 */ /* 0x000e620000000a00 */
[----:B0-----:R-:W-:-:S04]  /*0030*/  IADD3 R0, PT, PT, R0, 0x1, RZ ;  /* 0x0000000100007810 */ /* 0x001fc80007ffe0ff */
[----:B-1----:R-:W-:-:S04]  /*0040*/  IADD3 R7, PT, PT, R0, R3, RZ ;  /* 0x0000000300077210 */ /* 0x002fc80007ffe0ff */
[----:B------:R-:W-:-:S13]  /*0050*/  ISETP.GE.AND P0, PT, R7, R2, PT ;  /* 0x000000020700720c */ /* 0x000fda0003f06270 */
[----:B------:R-:W-:Y:S05]  /*0060*/  @P0 EXIT ;  /* 0x000000000000094d */ /* 0x000fea0003800000 */
[----:B------:R-:W0:Y:S01]  /*0070*/  S2R R11, SR_TID.X ;  /* 0x00000000000b7919 */ /* 0x000e220000002100 */
[----:B------:R-:W1:Y:S01]  /*0080*/  LDC.64 R4, c[0x0][0x390] ;  /* 0x0000e400ff047b82 */ /* 0x000e620000000a00 */
[----:B0-----:R-:W-:-:S13]  /*0090*/  ISETP.GE.AND P0, PT, R11, R2, PT ;  /* 0x000000020b00720c */ /* 0x001fda0003f06270 */
[----:B------:R-:W-:Y:S05]  /*00a0*/  @P0 EXIT ;  /* 0x000000000000094d */ /* 0x000fea0003800000 */
[----:B------:R-:W0:Y:S01]  /*00b0*/  LDCU.64 UR4, c[0x0][0x358] ;  /* 0x00006b00ff0477ac */ /* 0x000e220008000a00 */
[----:B-1----:R-:W-:Y:S01]  /*00c0*/  IMAD.WIDE R4, R7, 0x4, R4 ;  /* 0x0000000407047825 */ /* 0x002fe200078e0204 */
[----:B------:R-:W1:Y:S04]  /*00d0*/  LDC.64 R8, c[0x0][0x380] ;  /* 0x0000e000ff087b82 */ /* 0x000e680000000a00 */
[----:B0-----:R0:W5:Y:S01]  /*00e0*/  LDG.E R10, desc[UR4][R4.64] ;  /* 0x00000004040a7981 */ /* 0x001162000c1e1900 */
[----:B------:R-:W2:Y:S02]  /*00f0*/  LDCU UR6, c[0x0][0x360] ;  /* 0x00006c00ff0677ac */ /* 0x000ea40008000800 */
.L_x_0:
[----:B0-----:R-:W-:-:S04]  /*0100*/  IMAD R5, R11, R2, R3 ;  /* 0x000000020b057224 */ /* 0x001fc800078e0203 */
[----:B-1----:R-:W-:-:S04]  /*0110*/  IMAD.WIDE R4, R5, 0x4, R8 ;  /* 0x0000000405047825 */ /* 0x002fc800078e0208 */
[----:B---3--:R-:W-:Y:S02]  /*0120*/  IMAD.WIDE.U32 R6, R0, 0x4, R4 ;  /* 0x0000000400067825 */ /* 0x008fe400078e0004 */
[----:B------:R-:W3:Y:S04]  /*0130*/  LDG.E R5, desc[UR4][R4.64] ;  /* 0x0000000404057981 */ /* 0x000ee8000c1e1900 */
[----:B------:R-:W3:Y:S01]  /*0140*/  LDG.E R13, desc[UR4][R6.64] ;  /* 0x00000004060d7981 */ /* 0x000ee2000c1e1900 */
[----:B--2---:R-:W-:-:S04]  /*0150*/  IADD3 R11, PT, PT, R11, UR6, RZ ;  /* 0x000000060b0b7c10 */ /* 0x004fc8000fffe0ff */
[----:B------:R-:W-:Y:S01]  /*0160*/  ISETP.GE.AND P0, PT, R11, R2, PT ;  /* 0x000000020b00720c */ /* 0x000fe20003f06270 */
[----:B---3-5:R-:W-:-:S05]  /*0170*/  FFMA R13, -R10, R5, R13 ;  /* 0x000000050a0d7223 */ /* 0x028fca000000010d */
[----:B------:R3:W-:Y:S07]  /*0180*/  STG.E desc[UR4][R6.64], R13 ;  /* 0x0000000d06007986 */ /* 0x0007ee000c101904 */
[----:B------:R-:W-:Y:S05]  /*0190*/  @!P0 BRA `(.L_x_0) ;  /* 0xfffffffc00d88947 */ /* 0x000fea000383ffff */
[----:B------:R-:W-:Y:S05]  /*01a0*/  EXIT ;  /* 0x000000000000794d */ /* 0x000fea0003800000 */
.L_x_1:
[----:B------:R-:W-:-:S00]  /*01b0*/  BRA `(.L_x_1) ;  /* 0xfffffffc00fc7947 */ /* 0x000fc0000383ffff */
[----:B------:R-:W-:-:S00]  /*01c0*/  NOP ;  /* 0x0000000000007918 */ /* 0x000fc00000000000 */
        /* <DEDUP_REMOVED lines=11> */
.L_x_33:


//--------------------- .text._Z13k_dot_productPfiiS_ --------------------------
	.section	.text._Z13k_dot_productPfiiS_,"ax",@progbits
	.align	128
        .global         _Z13k_dot_productPfiiS_
        .type           _Z13k_dot_productPfiiS_,@function
        .size           _Z13k_dot_productPfiiS_,(.L_x_34 - _Z13k_dot_productPfiiS_)
        .other          _Z13k_dot_productPfiiS_,@"STO_CUDA_ENTRY STV_DEFAULT"
_Z13k_dot_productPfiiS_:
.text._Z13k_dot_productPfiiS_:
[----:B------:R-:W-:Y:S01]  /*0000*/  LDC R1, c[0x0][0x37c] ;  /* 0x0000df00ff017b82 */ /* 0x000fe20000000800 */
[----:B------:R-:W0:Y:S07]  /*0010*/  S2R R0, SR_CTAID.X ;  /* 0x0000000000007919 */ /* 0x000e2e0000002500 */
[----:B------:R-:W1:Y:S01]  /*0020*/  LDC.64 R14, c[0x0][0x388] ;  /* 0x0000e200ff0e7b82 */ /* 0x000e620000000a00 */
[----:B0-----:R-:W-:-:S05]  /*0030*/  VIADD R0, R0, 0x1 ;  /* 0x0000000100007836 */ /* 0x001fca0000000000 */
[----:B-1----:R-:W-:-:S04]  /*0040*/  IADD3 R9, PT, PT, R0, R15, RZ ;  /* 0x0000000f00097210 */ /* 0x002fc80007ffe0ff */
[----:B------:R-:W-:-:S13]  /*0050*/  ISETP.GE.AND P0, PT, R9, R14, PT ;  /* 0x0000000e0900720c */ /* 0x000fda0003f06270 */
[----:B------:R-:W-:Y:S05]  /*0060*/  @P0 EXIT ;  /* 0x000000000000094d */ /* 0x000fea0003800000 */
[----:B------:R-:W0:Y:S01]  /*0070*/  S2R R13, SR_TID.X ;  /* 0x00000000000d7919 */ /* 0x000e220000002100 */
[----:B------:R-:W1:Y:S01]  /*0080*/  LDCU.64 UR8, c[0x0][0x358] ;  /* 0x00006b00ff0877ac */ /* 0x000e620008000a00 */
[----:B------:R-:W-:Y:S01]  /*0090*/  BSSY.RECONVERGENT B0, `(.L_x_2) ;  /* 0x0000011000007945 */ /* 0x000fe20003800200 */
[----:B------:R-:W-:Y:S01]  /*00a0*/  IMAD.MOV.U32 R8, RZ, RZ, RZ ;  /* 0x000000ffff087224 */ /* 0x000fe200078e00ff */
[----:B0-----:R-:W-:-:S13]  /*00b0*/  ISETP.GE.AND P0, PT, R13, R14, PT ;  /* 0x0000000e0d00720c */ /* 0x001fda0003f06270 */
[----:B-1----:R-:W-:Y:S05]  /*00c0*/  @P0 BRA `(.L_x_3) ;  /* 0x0000000000340947 */ /* 0x002fea0003800000 */
[----:B------:R-:W0:Y:S01]  /*00d0*/  LDC R10, c[0x0][0x360] ;  /* 0x0000d800ff0a7b82 */ /* 0x000e220000000800 */
[----:B------:R-:W-:Y:S02]  /*00e0*/  HFMA2 R8, -RZ, RZ, 0, 0 ;  /* 0x00000000ff087431 */ /* 0x000fe400000001ff */
[----:B------:R-:W-:-:S05]  /*00f0*/  IMAD.MOV.U32 R11, RZ, RZ, R13 ;  /* 0x000000ffff0b7224 */ /* 0x000fca00078e000d */
[----:B------:R-:W1:Y:S02]  /*0100*/  LDC.64 R6, c[0x0][0x380] ;  /* 0x0000e000ff067b82 */ /* 0x000e640000000a00 */
.L_x_4:
[----:B------:R-:W-:-:S04]  /*0110*/  IMAD R3, R11, R14, R15 ;  /* 0x0000000e0b037224 */ /* 0x000fc800078e020f */
[----:B-1----:R-:W-:-:S04]  /*0120*/  IMAD.WIDE R2, R3, 0x4, R6 ;  /* 0x0000000403027825 */ /* 0x002fc800078e0206 */
[----:B------:R-:W-:Y:S02]  /*0130*/  IMAD.WIDE.U32 R4, R0, 0x4, R2 ;  /* 0x0000000400047825 */ /* 0x000fe400078e0002 */
[----:B------:R-:W2:Y:S04]  /*0140*/  LDG.E R3, desc[UR8][R2.64] ;  /* 0x0000000802037981 */ /* 0x000ea8000c1e1900 */
[----:B------:R-:W2:Y:S01]  /*0150*/  LDG.E R4, desc[UR8][R4.64] ;  /* 0x0000000804047981 */ /* 0x000ea2000c1e1900 */
[----:B0-----:R-:W-:-:S04]  /*0160*/  IADD3 R11, PT, PT, R10, R11, RZ ;  /* 0x0000000b0a0b7210 */ /* 0x001fc80007ffe0ff */
[----:B------:R-:W-:Y:S01]  /*0170*/  ISETP.GE.AND P0, PT, R11, R14, PT ;  /* 0x0000000e0b00720c */ /* 0x000fe20003f06270 */
[----:B--2---:R-:W-:-:S12]  /*0180*/  FFMA R8, R3, R4, R8 ;  /* 0x0000000403087223 */ /* 0x004fd80000000008 */
[----:B------:R-:W-:Y:S05]  /*0190*/  @!P0 BRA `(.L_x_4) ;  /* 0xfffffffc00dc8947 */ /* 0x000fea000383ffff */
.L_x_3:
[----:B------:R-:W-:Y:S05]  /*01a0*/  BSYNC.RECONVERGENT B0 ;  /* 0x0000000000007941 */ /* 0x000fea0003800200 */
.L_x_2:
[----:B------:R-:W0:Y:S01]  /*01b0*/  S2UR UR5, SR_CgaCtaId ;  /* 0x00000000000579c3 */ /* 0x000e220000008800 */
[----:B------:R-:W-:Y:S01]  /*01c0*/  UMOV UR4, 0x400 ;  /* 0x0000040000047882 */ /* 0x000fe20000000000 */
[----:B------:R-:W1:Y:S01]  /*01d0*/  LDCU UR6, c[0x0][0x360] ;  /* 0x00006c00ff0677ac */ /* 0x000e620008000800 */
[----:B------:R-:W-:Y:S01]  /*01e0*/  ISETP.NE.AND P0, PT, R13, RZ, PT ;  /* 0x000000ff0d00720c */ /* 0x000fe20003f05270 */
[----:B-1----:R-:W-:Y:S02]  /*01f0*/  UISETP.GE.U32.AND UP0, UPT, UR6, 0x2, UPT ;  /* 0x000000020600788c */ /* 0x002fe4000bf06070 */
[----:B0-----:R-:W-:-:S06]  /*0200*/  ULEA UR4, UR5, UR4, 0x18 ;  /* 0x0000000405047291 */ /* 0x001fcc000f8ec0ff */
[----:B------:R-:W-:-:S05]  /*0210*/  LEA R3, R13, UR4, 0x2 ;  /* 0x000000040d037c11 */ /* 0x000fca000f8e10ff */
[----:B------:R0:W-:Y:S01]  /*0220*/  STS [R3], R8 ;  /* 0x0000000803007388 */ /* 0x0001e20000000800 */
[----:B------:R-:W-:Y:S06]  /*0230*/  BAR.SYNC.DEFER_BLOCKING 0x0 ;  /* 0x0000000000007b1d */ /* 0x000fec0000010000 */
[----:B------:R-:W-:Y:S05]  /*0240*/  BRA.U !UP0, `(.L_x_5) ;  /* 0x0000000108307547 */ /* 0x000fea000b800000 */
[----:B------:R-:W-:-:S07]  /*0250*/  IMAD.U32 R0, RZ, RZ, UR6 ;  /* 0x00000006ff007e24 */ /* 0x000fce000f8e00ff */
.L_x_6:
[----:B------:R-:W-:-:S04]  /*0260*/  SHF.R.U32.HI R6, RZ, 0x1, R0 ;  /* 0x00000001ff067819 */ /* 0x000fc80000011600 */
[----:B------:R-:W-:-:S13]  /*0270*/  ISETP.GE.U32.AND P1, PT, R13, R6, PT ;  /* 0x000000060d00720c */ /* 0x000fda0003f26070 */
[----:B------:R-:W-:Y:S01]  /*0280*/  @!P1 LEA R2, R6, R3, 0x2 ;  /* 0x0000000306029211 */ /* 0x000fe200078e10ff */
[----:B------:R-:W-:Y:S05]  /*0290*/  @!P1 LDS R5, [R3] ;  /* 0x0000000003059984 */ /* 0x000fea0000000800 */
[----:B------:R-:W1:Y:S02]  /*02a0*/  @!P1 LDS R2, [R2] ;  /* 0x0000000002029984 */ /* 0x000e640000000800 */
[----:B-1----:R-:W-:-:S05]  /*02b0*/  @!P1 FADD R4, R2, R5 ;  /* 0x0000000502049221 */ /* 0x002fca0000000000 */
[----:B------:R1:W-:Y:S01]  /*02c0*/  @!P1 STS [R3], R4 ;  /* 0x0000000403009388 */ /* 0x0003e20000000800 */
[----:B------:R-:W-:Y:S01]  /*02d0*/  BAR.SYNC.DEFER_BLOCKING 0x0 ;  /* 0x0000000000007b1d */ /* 0x000fe20000010000 */
[----:B------:R-:W-:Y:S01]  /*02e0*/  ISETP.GT.U32.AND P1, PT, R0, 0x3, PT ;  /* 0x000000030000780c */ /* 0x000fe20003f24070 */
[----:B------:R-:W-:-:S12]  /*02f0*/  IMAD.MOV.U32 R0, RZ, RZ, R6 ;  /* 0x000000ffff007224 */ /* 0x000fd800078e0006 */
[----:B-1----:R-:W-:Y:S05]  /*0300*/  @P1 BRA `(.L_x_6) ;  /* 0xfffffffc00d41947 */ /* 0x002fea000383ffff */
.L_x_5:
[----:B------:R-:W-:Y:S05]  /*0310*/  @P0 EXIT ;  /* 0x000000000000094d */ /* 0x000fea0003800000 */
[----:B------:R-:W1:Y:S01]  /*0320*/  S2UR UR5, SR_CgaCtaId ;  /* 0x00000000000579c3 */ /* 0x000e620000008800 */
[----:B------:R-:W-:-:S07]  /*0330*/  UMOV UR4, 0x400 ;  /* 0x0000040000047882 */ /* 0x000fce0000000000 */
[----:B0-----:R-:W0:Y:S01]  /*0340*/  LDC.64 R2, c[0x0][0x390] ;  /* 0x0000e400ff027b82 */ /* 0x001e220000000a00 */
[----:B-1----:R-:W-:Y:S01]  /*0350*/  ULEA UR4, UR5, UR4, 0x18 ;  /* 0x0000000405047291 */ /* 0x002fe2000f8ec0ff */
[----:B0-----:R-:W-:-:S08]  /*0360*/  IMAD.WIDE R2, R9, 0x4, R2 ;  /* 0x0000000409027825 */ /* 0x001fd000078e0202 */
[----:B------:R-:W0:Y:S04]  /*0370*/  LDS R5, [UR4] ;  /* 0x00000004ff057984 */ /* 0x000e280008000800 */
[----:B0-----:R-:W-:Y:S01]  /*0380*/  STG.E desc[UR8][R2.64], R5 ;  /* 0x0000000502007986 */ /* 0x001fe2000c101908 */
[----:B------:R-:W-:Y:S05]  /*0390*/  EXIT ;  /* 0x000000000000794d */ /* 0x000fea0003800000 */
.L_x_7:
        /* <DEDUP_REMOVED lines=14> */
.L_x_34:


//--------------------- .text._Z15k_normalize_colPfiiS_ --------------------------
	.section	.text._Z15k_normalize_colPfiiS_,"ax",@progbits
	.align	128
        .global         _Z15k_normalize_colPfiiS_
        .type           _Z15k_normalize_colPfiiS_,@function
        .size           _Z15k_normalize_colPfiiS_,(.L_x_32 - _Z15k_normalize_colPfiiS_)
        .other          _Z15k_normalize_colPfiiS_,@"STO_CUDA_ENTRY STV_DEFAULT"
_Z15k_normalize_colPfiiS_:
.text._Z15k_normalize_colPfiiS_:
[----:B------:R-:W-:Y:S01]  /*0000*/  LDC R1, c[0x0][0x37c] ;  /* 0x0000df00ff017b82 */ /* 0x000fe20000000800 */
[----:B------:R-:W0:Y:S07]  /*0010*/  S2R R3, SR_TID.X ;  /* 0x0000000000037919 */ /* 0x000e2e0000002100 */
[----:B------:R-:W0:Y:S01]  /*0020*/  S2UR UR4, SR_CTAID.X ;  /* 0x00000000000479c3 */ /* 0x000e220000002500 */
[----:B------:R-:W1:Y:S07]  /*0030*/  LDCU UR5, c[0x0][0x388] ;  /* 0x00007100ff0577ac */ /* 0x000e6e0008000800 */
[----:B------:R-:W0:Y:S02]  /*0040*/  LDC R6, c[0x0][0x360] ;  /* 0x0000d800ff067b82 */ /* 0x000e240000000800 */
[----:B0-----:R-:W-:-:S05]  /*0050*/  IMAD R6, R6, UR4, R3 ;  /* 0x0000000406067c24 */ /* 0x001fca000f8e0203 */
[----:B-1----:R-:W-:-:S13]  /*0060*/  ISETP.GE.AND P0, PT, R6, UR5, PT ;  /* 0x0000000506007c0c */ /* 0x002fda000bf06270 */
[----:B------:R-:W-:Y:S05]  /*0070*/  @P0 EXIT ;  /* 0x000000000000094d */ /* 0x000fea0003800000 */
[----:B------:R-:W0:Y:S01]  /*0080*/  LDC.64 R2, c[0x0][0x390] ;  /* 0x0000e400ff027b82 */ /* 0x000e220000000a00 */
[----:B------:R-:W0:Y:S02]  /*0090*/  LDCU.64 UR4, c[0x0][0x358] ;  /* 0x00006b00ff0477ac */ /* 0x000e240008000a00 */
[----:B0-----:R-:W2:Y:S02]  /*00a0*/  LDG.E R0, desc[UR4][R2.64] ;  /* 0x0000000402007981 */ /* 0x001ea4000c1e1900 */
[----:B--2---:R-:W-:Y:S01]  /*00b0*/  VIADD R4, R0, 0xf3000000 ;  /* 0xf300000000047836 */ /* 0x004fe20000000000 */
[----:B------:R0:W1:Y:S04]  /*00c0*/  MUFU.RSQ R5, R0 ;  /* 0x0000000000057308 */ /* 0x0000680000001400 */
[----:B------:R-:W-:-:S13]  /*00d0*/  ISETP.GT.U32.AND P0, PT, R4, 0x727fffff, PT ;  /* 0x727fffff0400780c */ /* 0x000fda0003f04070 */
[----:B01----:R-:W-:Y:S05]  /*00e0*/  @!P0 BRA `(.L_x_8) ;  /* 0x0000000000108947 */ /* 0x003fea0003800000 */
[----:B------:R-:W-:-:S07]  /*00f0*/  MOV R4, 0x110 ;  /* 0x0000011000047802 */ /* 0x000fce0000000f00 */
[----:B------:R-:W-:Y:S05]  /*0100*/  CALL.REL.NOINC `($__internal_0_$__cuda_sm20_sqrt_rn_f32_slowpath) ;  /* 0x0000000000687944 */ /* 0x000fea0003c00000 */
[----:B------:R-:W-:Y:S01]  /*0110*/  IMAD.MOV.U32 R3, RZ, RZ, R0 ;  /* 0x000000ffff037224 */ /* 0x000fe200078e0000 */
[----:B------:R-:W-:Y:S06]  /*0120*/  BRA `(.L_x_9) ;  /* 0x0000000000107947 */ /* 0x000fec0003800000 */
.L_x_8:
[----:B------:R-:W-:Y:S01]  /*0130*/  FMUL.FTZ R3, R0, R5 ;  /* 0x0000000500037220 */ /* 0x000fe20000410000 */
[----:B------:R-:W-:-:S03]  /*0140*/  FMUL.FTZ R5, R5, 0.5 ;  /* 0x3f00000005057820 */ /* 0x000fc60000410000 */
[----:B------:R-:W-:-:S04]  /*0150*/  FFMA R0, -R3, R3, R0 ;  /* 0x0000000303007223 */ /* 0x000fc80000000100 */
[----:B------:R-:W-:-:S07]  /*0160*/  FFMA R3, R0, R5, R3 ;  /* 0x0000000500037223 */ /* 0x000fce0000000003 */
.L_x_9:
[----:B------:R-:W0:Y:S08]  /*0170*/  LDC.64 R8, c[0x0][0x388] ;  /* 0x0000e200ff087b82 */ /* 0x000e300000000a00 */
[----:B------:R-:W1:Y:S01]  /*0180*/  LDC.64 R4, c[0x0][0x380] ;  /* 0x0000e000ff047b82 */ /* 0x000e620000000a00 */
[----:B0-----:R-:W-:-:S04]  /*0190*/  IMAD R7, R6, R8, R9 ;  /* 0x0000000806077224 */ /* 0x001fc800078e0209 */
[----:B-1----:R-:W-:-:S05]  /*01a0*/  IMAD.WIDE R4, R7, 0x4, R4 ;  /* 0x0000000407047825 */ /* 0x002fca00078e0204 */
[----:B------:R-:W2:Y:S01]  /*01b0*/  LDG.E R0, desc[UR4][R4.64] ;  /* 0x0000000404007981 */ /* 0x000ea2000c1e1900 */
[----:B------:R-:W0:Y:S01]  /*01c0*/  MUFU.RCP R2, R3 ;  /* 0x0000000300027308 */ /* 0x000e220000001000 */
[----:B------:R-:W-:Y:S01]  /*01d0*/  BSSY.RECONVERGENT B0, `(.L_x_10) ;  /* 0x000000b000007945 */ /* 0x000fe20003800200 */
[----:B0-----:R-:W-:-:S04]  /*01e0*/  FFMA R7, R2, -R3, 1 ;  /* 0x3f80000002077423 */ /* 0x001fc80000000803 */
[----:B------:R-:W-:Y:S02]  /*01f0*/  FFMA R7, R2, R7, R2 ;  /* 0x0000000702077223 */ /* 0x000fe40000000002 */
[----:B--2---:R-:W0:Y:S02]  /*0200*/  FCHK P0, R0, R3 ;  /* 0x0000000300007302 */ /* 0x004e240000000000 */
[----:B------:R-:W-:-:S04]  /*0210*/  FFMA R2, R0, R7, RZ ;  /* 0x0000000700027223 */ /* 0x000fc800000000ff */
[----:B------:R-:W-:-:S04]  /*0220*/  FFMA R6, R2, -R3, R0 ;  /* 0x8000000302067223 */ /* 0x000fc80000000000 */
[----:B------:R-:W-:Y:S01]  /*0230*/  FFMA R7, R7, R6, R2 ;  /* 0x0000000607077223 */ /* 0x000fe20000000002 */
[----:B0-----:R-:W-:Y:S06]  /*0240*/  @!P0 BRA `(.L_x_11) ;  /* 0x00000000000c8947 */ /* 0x001fec0003800000 */
[----:B------:R-:W-:-:S07]  /*0250*/  MOV R2, 0x270 ;  /* 0x0000027000027802 */ /* 0x000fce0000000f00 */
[----:B------:R-:W-:Y:S05]  /*0260*/  CALL.REL.NOINC `($__internal_1_$__cuda_sm3x_div_rn_noftz_f32_slowpath) ;  /* 0x0000000000707944 */ /* 0x000fea0003c00000 */
[----:B------:R-:W-:-:S07]  /*0270*/  IMAD.MOV.U32 R7, RZ, RZ, R0 ;  /* 0x000000ffff077224 */ /* 0x000fce00078e0000 */
.L_x_11:
[----:B------:R-:W-:Y:S05]  /*0280*/  BSYNC.RECONVERGENT B0 ;  /* 0x0000000000007941 */ /* 0x000fea0003800200 */
.L_x_10:
[----:B------:R-:W-:Y:S01]  /*0290*/  STG.E desc[UR4][R4.64], R7 ;  /* 0x0000000704007986 */ /* 0x000fe2000c101904 */
[----:B------:R-:W-:Y:S05]  /*02a0*/  EXIT ;  /* 0x000000000000794d */ /* 0x000fea0003800000 */
        .weak           $__internal_0_$__cuda_sm20_sqrt_rn_f32_slowpath
        .type           $__internal_0_$__cuda_sm20_sqrt_rn_f32_slowpath,@function
        .size           $__internal_0_$__cuda_sm20_sqrt_rn_f32_slowpath,($__internal_1_$__cuda_sm3x_div_rn_noftz_f32_slowpath - $__internal_0_$__cuda_sm20_sqrt_rn_f32_slowpath)
$__internal_0_$__cuda_sm20_sqrt_rn_f32_slowpath:
[----:B------:R-:W-:-:S13]  /*02b0*/  LOP3.LUT P0, RZ, R0, 0x7fffffff, RZ, 0xc0, !PT ;  /* 0x7fffffff00ff7812 */ /* 0x000fda000780c0ff */
[----:B------:R-:W-:Y:S01]  /*02c0*/  @!P0 IMAD.MOV.U32 R2, RZ, RZ, R0 ;  /* 0x000000ffff028224 */ /* 0x000fe200078e0000 */
[----:B------:R-:W-:Y:S06]  /*02d0*/  @!P0 BRA `(.L_x_12) ;  /* 0x0000000000448947 */ /* 0x000fec0003800000 */
[----:B------:R-:W-:-:S13]  /*02e0*/  FSETP.GEU.FTZ.AND P0, PT, R0, RZ, PT ;  /* 0x000000ff0000720b */ /* 0x000fda0003f1e000 */
[----:B------:R-:W-:Y:S01]  /*02f0*/  @!P0 IMAD.MOV.U32 R2, RZ, RZ, 0x7fffffff ;  /* 0x7fffffffff028424 */ /* 0x000fe200078e00ff */
[----:B------:R-:W-:Y:S06]  /*0300*/  @!P0 BRA `(.L_x_12) ;  /* 0x0000000000388947 */ /* 0x000fec0003800000 */
[----:B------:R-:W-:-:S13]  /*0310*/  FSETP.GTU.FTZ.AND P0, PT, |R0|, +INF , PT ;  /* 0x7f8000000000780b */ /* 0x000fda0003f1c200 */
[----:B------:R-:W-:Y:S01]  /*0320*/  @P0 FADD.FTZ R2, R0, 1 ;  /* 0x3f80000000020421 */ /* 0x000fe20000010000 */
[----:B------:R-:W-:Y:S06]  /*0330*/  @P0 BRA `(.L_x_12) ;  /* 0x00000000002c0947 */ /* 0x000fec0003800000 */
[----:B------:R-:W-:-:S13]  /*0340*/  FSETP.NEU.FTZ.AND P0, PT, |R0|, +INF , PT ;  /* 0x7f8000000000780b */ /* 0x000fda0003f1d200 */
[----:B------:R-:W-:Y:S01]  /*0350*/  @!P0 IMAD.MOV.U32 R2, RZ, RZ, R0 ;  /* 0x000000ffff028224 */ /* 0x000fe200078e0000 */
[----:B------:R-:W-:Y:S06]  /*0360*/  @!P0 BRA `(.L_x_12) ;  /* 0x0000000000208947 */ /* 0x000fec0003800000 */
[----:B------:R-:W-:-:S04]  /*0370*/  FFMA R0, R0, 1.84467440737095516160e+19, RZ ;  /* 0x5f80000000007823 */ /* 0x000fc800000000ff */
[----:B------:R-:W0:Y:S02]  /*0380*/  MUFU.RSQ R3, R0 ;  /* 0x0000000000037308 */ /* 0x000e240000001400 */
[----:B0-----:R-:W-:Y:S01]  /*0390*/  FMUL.FTZ R5, R0, R3 ;  /* 0x0000000300057220 */ /* 0x001fe20000410000 */
[----:B------:R-:W-:-:S03]  /*03a0*/  FMUL.FTZ R3, R3, 0.5 ;  /* 0x3f00000003037820 */ /* 0x000fc60000410000 */
[----:B------:R-:W-:-:S04]  /*03b0*/  FADD.FTZ R2, -R5, -RZ ;  /* 0x800000ff05027221 */ /* 0x000fc80000010100 */
[----:B------:R-:W-:-:S04]  /*03c0*/  FFMA R2, R5, R2, R0 ;  /* 0x0000000205027223 */ /* 0x000fc80000000000 */
[----:B------:R-:W-:-:S04]  /*03d0*/  FFMA R2, R2, R3, R5 ;  /* 0x0000000302027223 */ /* 0x000fc80000000005 */
[----:B------:R-:W-:-:S07]  /*03e0*/  FMUL.FTZ R2, R2, 2.3283064365386962891e-10 ;  /* 0x2f80000002027820 */ /* 0x000fce0000410000 */
.L_x_12:
[----:B------:R-:W-:Y:S01]  /*03f0*/  MOV R0, R2 ;  /* 0x0000000200007202 */ /* 0x000fe20000000f00 */
[----:B------:R-:W-:Y:S02]  /*0400*/  IMAD.MOV.U32 R2, RZ, RZ, R4 ;  /* 0x000000ffff027224 */ /* 0x000fe400078e0004 */
[----:B------:R-:W-:-:S04]  /*0410*/  IMAD.MOV.U32 R3, RZ, RZ, 0x0 ;  /* 0x00000000ff037424 */ /* 0x000fc800078e00ff */
[----:B------:R-:W-:Y:S05]  /*0420*/  RET.REL.NODEC R2 `(_Z15k_normalize_colPfiiS_) ;  /* 0xfffffff802f47950 */ /* 0x000fea0003c3ffff */
        .weak           $__internal_1_$__cuda_sm3x_div_rn_noftz_f32_slowpath
        .type           $__internal_1_$__cuda_sm3x_div_rn_noftz_f32_slowpath,@function
        .size           $__internal_1_$__cuda_sm3x_div_rn_noftz_f32_slowpath,(.L_x_32 - $__internal_1_$__cuda_sm3x_div_rn_noftz_f32_slowpath)
$__internal_1_$__cuda_sm3x_div_rn_noftz_f32_slowpath:
[----:B------:R-:W-:Y:S01]  /*0430*/  SHF.R.U32.HI R7, RZ, 0x17, R3 ;  /* 0x00000017ff077819 */ /* 0x000fe20000011603 */
[----:B------:R-:W-:Y:S01]  /*0440*/  BSSY.RECONVERGENT B1, `(.L_x_13) ;  /* 0x0000063000017945 */ /* 0x000fe20003800200 */
[--C-:B------:R-:W-:Y:S02]  /*0450*/  SHF.R.U32.HI R6, RZ, 0x17, R0.reuse ;  /* 0x00000017ff067819 */ /* 0x100fe40000011600 */
[----:B------:R-:W-:Y:S01]  /*0460*/  LOP3.LUT R13, R7, 0xff, RZ, 0xc0, !PT ;  /* 0x000000ff070d7812 */ /* 0x000fe200078ec0ff */
[----:B------:R-:W-:Y:S01]  /*0470*/  IMAD.MOV.U32 R7, RZ, RZ, R0 ;  /* 0x000000ffff077224 */ /* 0x000fe200078e0000 */
[----:B------:R-:W-:-:S03]  /*0480*/  LOP3.LUT R6, R6, 0xff, RZ, 0xc0, !PT ;  /* 0x000000ff06067812 */ /* 0x000fc600078ec0ff */
[----:B------:R-:W-:Y:S02]  /*0490*/  VIADD R10, R13, 0xffffffff ;  /* 0xffffffff0d0a7836 */ /* 0x000fe40000000000 */
[----:B------:R-:W-:-:S03]  /*04a0*/  VIADD R9, R6, 0xffffffff ;  /* 0xffffffff06097836 */ /* 0x000fc60000000000 */
[----:B------:R-:W-:-:S04]  /*04b0*/  ISETP.GT.U32.AND P0, PT, R10, 0xfd, PT ;  /* 0x000000fd0a00780c */ /* 0x000fc80003f04070 */
[----:B------:R-:W-:-:S13]  /*04c0*/  ISETP.GT.U32.OR P0, PT, R9, 0xfd, P0 ;  /* 0x000000fd0900780c */ /* 0x000fda0000704470 */
[----:B------:R-:W-:Y:S01]  /*04d0*/  @!P0 MOV R8, RZ ;  /* 0x000000ff00088202 */ /* 0x000fe20000000f00 */
[----:B------:R-:W-:Y:S06]  /*04e0*/  @!P0 BRA `(.L_x_14) ;  /* 0x00000000005c8947 */ /* 0x000fec0003800000 */
[----:B------:R-:W-:Y:S02]  /*04f0*/  FSETP.GTU.FTZ.AND P1, PT, |R3|, +INF , PT ;  /* 0x7f8000000300780b */ /* 0x000fe40003f3c200 */
[----:B------:R-:W-:-:S04]  /*0500*/  FSETP.GTU.FTZ.AND P0, PT, |R0|, +INF , PT ;  /* 0x7f8000000000780b */ /* 0x000fc80003f1c200 */
[----:B------:R-:W-:-:S13]  /*0510*/  PLOP3.LUT P0, PT, P0, P1, PT, 0xf8, 0x8f ;  /* 0x00000000008f781c */ /* 0x000fda0000703f70 */
[----:B------:R-:W-:Y:S05]  /*0520*/  @P0 BRA `(.L_x_15) ;  /* 0x00000004004c0947 */ /* 0x000fea0003800000 */
[----:B------:R-:W-:-:S13]  /*0530*/  LOP3.LUT P0, RZ, R3, 0x7fffffff, R7, 0xc8, !PT ;  /* 0x7fffffff03ff7812 */ /* 0x000fda000780c807 */
[----:B------:R-:W-:Y:S05]  /*0540*/  @!P0 BRA `(.L_x_16) ;  /* 0x00000004003c8947 */ /* 0x000fea0003800000 */
[C---:B------:R-:W-:Y:S02]  /*0550*/  FSETP.NEU.FTZ.AND P2, PT, |R0|.reuse, +INF , PT ;  /* 0x7f8000000000780b */ /* 0x040fe40003f5d200 */
[----:B------:R-:W-:Y:S02]  /*0560*/  FSETP.NEU.FTZ.AND P1, PT, |R3|, +INF , PT ;  /* 0x7f8000000300780b */ /* 0x000fe40003f3d200 */
[----:B------:R-:W-:-:S11]  /*0570*/  FSETP.NEU.FTZ.AND P0, PT, |R0|, +INF , PT ;  /* 0x7f8000000000780b */ /* 0x000fd60003f1d200 */
[----:B------:R-:W-:Y:S05]  /*0580*/  @!P1 BRA !P2, `(.L_x_16) ;  /* 0x00000004002c9947 */ /* 0x000fea0005000000 */
[----:B------:R-:W-:-:S04]  /*0590*/  LOP3.LUT P2, RZ, R7, 0x7fffffff, RZ, 0xc0, !PT ;  /* 0x7fffffff07ff7812 */ /* 0x000fc8000784c0ff */
[----:B------:R-:W-:-:S13]  /*05a0*/  PLOP3.LUT P1, PT, P1, P2, PT, 0x2f, 0xf2 ;  /* 0x0000000000f2781c */ /* 0x000fda0000f24577 */
[----:B------:R-:W-:Y:S05]  /*05b0*/  @P1 BRA `(.L_x_17) ;  /* 0x0000000400181947 */ /* 0x000fea0003800000 */
[----:B------:R-:W-:-:S04]  /*05c0*/  LOP3.LUT P1, RZ, R3, 0x7fffffff, RZ, 0xc0, !PT ;  /* 0x7fffffff03ff7812 */ /* 0x000fc8000782c0ff */
[----:B------:R-:W-:-:S13]  /*05d0*/  PLOP3.LUT P0, PT, P0, P1, PT, 0x2f, 0xf2 ;  /* 0x0000000000f2781c */ /* 0x000fda0000702577 */
[----:B------:R-:W-:Y:S05]  /*05e0*/  @P0 BRA `(.L_x_18) ;  /* 0x0000000400000947 */ /* 0x000fea0003800000 */
[----:B------:R-:W-:Y:S02]  /*05f0*/  ISETP.GE.AND P0, PT, R9, RZ, PT ;  /* 0x000000ff0900720c */ /* 0x000fe40003f06270 */
[----:B------:R-:W-:-:S11]  /*0600*/  ISETP.GE.AND P1, PT, R10, RZ, PT ;  /* 0x000000ff0a00720c */ /* 0x000fd60003f26270 */
[----:B------:R-:W-:Y:S02]  /*0610*/  @P0 IMAD.MOV.U32 R8, RZ, RZ, RZ ;  /* 0x000000ffff080224 */ /* 0x000fe400078e00ff */
[----:B------:R-:W-:Y:S01]  /*0620*/  @!P0 FFMA R7, R0, 1.84467440737095516160e+19, RZ ;  /* 0x5f80000000078823 */ /* 0x000fe200000000ff */
[----:B------:R-:W-:Y:S02]  /*0630*/  @!P0 IMAD.MOV.U32 R8, RZ, RZ, -0x40 ;  /* 0xffffffc0ff088424 */ /* 0x000fe400078e00ff */
[----:B------:R-:W-:Y:S02]  /*0640*/  @!P1 FFMA R3, R3, 1.84467440737095516160e+19, RZ ;  /* 0x5f80000003039823 */ /* 0x000fe400000000ff */
[----:B------:R-:W-:-:S07]  /*0650*/  @!P1 VIADD R8, R8, 0x40 ;  /* 0x0000004008089836 */ /* 0x000fce0000000000 */
.L_x_14:
[----:B------:R-:W-:Y:S01]  /*0660*/  LEA R0, R13, 0xc0800000, 0x17 ;  /* 0xc08000000d007811 */ /* 0x000fe200078eb8ff */
[----:B------:R-:W-:Y:S01]  /*0670*/  BSSY.RECONVERGENT B2, `(.L_x_19) ;  /* 0x0000036000027945 */ /* 0x000fe20003800200 */
[----:B------:R-:W-:-:S03]  /*0680*/  IADD3 R6, PT, PT, R6, -0x7f, RZ ;  /* 0xffffff8106067810 */ /* 0x000fc60007ffe0ff */
[----:B------:R-:W-:Y:S02]  /*0690*/  IMAD.IADD R3, R3, 0x1, -R0 ;  /* 0x0000000103037824 */ /* 0x000fe400078e0a00 */
[----:B------:R-:W-:Y:S02]  /*06a0*/  IMAD R0, R6, -0x800000, R7 ;  /* 0xff80000006007824 */ /* 0x000fe400078e0207 */
[----:B------:R-:W0:Y:S01]  /*06b0*/  MUFU.RCP R9, R3 ;  /* 0x0000000300097308 */ /* 0x000e220000001000 */
[----:B------:R-:W-:-:S04]  /*06c0*/  FADD.FTZ R11, -R3, -RZ ;  /* 0x800000ff030b7221 */ /* 0x000fc80000010100 */
[----:B0-----:R-:W-:-:S04]  /*06d0*/  FFMA R10, R9, R11, 1 ;  /* 0x3f800000090a7423 */ /* 0x001fc8000000000b */
[----:B------:R-:W-:-:S04]  /*06e0*/  FFMA R12, R9, R10, R9 ;  /* 0x0000000a090c7223 */ /* 0x000fc80000000009 */
[----:B------:R-:W-:-:S04]  /*06f0*/  FFMA R7, R0, R12, RZ ;  /* 0x0000000c00077223 */ /* 0x000fc800000000ff */
[----:B------:R-:W-:-:S04]  /*0700*/  FFMA R10, R11, R7, R0 ;  /* 0x000000070b0a7223 */ /* 0x000fc80000000000 */
[----:B------:R-:W-:Y:S01]  /*0710*/  FFMA R9, R12, R10, R7 ;  /* 0x0000000a0c097223 */ /* 0x000fe20000000007 */
[----:B------:R-:W-:-:S03]  /*0720*/  IADD3 R7, PT, PT, R6, 0x7f, -R13 ;  /* 0x0000007f06077810 */ /* 0x000fc60007ffe80d */
[----:B------:R-:W-:Y:S02]  /*0730*/  FFMA R10, R11, R9, R0 ;  /* 0x000000090b0a7223 */ /* 0x000fe40000000000 */
[----:B------:R-:W-:Y:S02]  /*0740*/  IMAD.IADD R7, R7, 0x1, R8 ;  /* 0x0000000107077824 */ /* 0x000fe400078e0208 */
[----:B------:R-:W-:-:S05]  /*0750*/  FFMA R0, R12, R10, R9 ;  /* 0x0000000a0c007223 */ /* 0x000fca0000000009 */
[----:B------:R-:W-:-:S04]  /*0760*/  SHF.R.U32.HI R3, RZ, 0x17, R0 ;  /* 0x00000017ff037819 */ /* 0x000fc80000011600 */
[----:B------:R-:W-:-:S05]  /*0770*/  LOP3.LUT R3, R3, 0xff, RZ, 0xc0, !PT ;  /* 0x000000ff03037812 */ /* 0x000fca00078ec0ff */
[----:B------:R-:W-:-:S04]  /*0780*/  IMAD.IADD R11, R3, 0x1, R7 ;  /* 0x00000001030b7824 */ /* 0x000fc800078e0207 */
[----:B------:R-:W-:-:S05]  /*0790*/  VIADD R3, R11, 0xffffffff ;  /* 0xffffffff0b037836 */ /* 0x000fca0000000000 */
[----:B------:R-:W-:-:S13]  /*07a0*/  ISETP.GE.U32.AND P0, PT, R3, 0xfe, PT ;  /* 0x000000fe0300780c */ /* 0x000fda0003f06070 */
[----:B------:R-:W-:Y:S05]  /*07b0*/  @!P0 BRA `(.L_x_20) ;  /* 0x0000000000808947 */ /* 0x000fea0003800000 */
[----:B------:R-:W-:-:S13]  /*07c0*/  ISETP.GT.AND P0, PT, R11, 0xfe, PT ;  /* 0x000000fe0b00780c */ /* 0x000fda0003f04270 */
[----:B------:R-:W-:Y:S05]  /*07d0*/  @P0 BRA `(.L_x_21) ;  /* 0x00000000006c0947 */ /* 0x000fea0003800000 */
[----:B------:R-:W-:-:S13]  /*07e0*/  ISETP.GE.AND P0, PT, R11, 0x1, PT ;  /* 0x000000010b00780c */ /* 0x000fda0003f06270 */
[----:B------:R-:W-:Y:S05]  /*07f0*/  @P0 BRA `(.L_x_22) ;  /* 0x0000000000740947 */ /* 0x000fea0003800000 */
[----:B------:R-:W-:Y:S02]  /*0800*/  ISETP.GE.AND P0, PT, R11, -0x18, PT ;  /* 0xffffffe80b00780c */ /* 0x000fe40003f06270 */
[----:B------:R-:W-:-:S11]  /*0810*/  LOP3.LUT R0, R0, 0x80000000, RZ, 0xc0, !PT ;  /* 0x8000000000007812 */ /* 0x000fd600078ec0ff */
[----:B------:R-:W-:Y:S05]  /*0820*/  @!P0 BRA `(.L_x_22) ;  /* 0x0000000000688947 */ /* 0x000fea0003800000 */
[CCC-:B------:R-:W-:Y:S01]  /*0830*/  FFMA.RZ R3, R12.reuse, R10.reuse, R9.reuse ;  /* 0x0000000a0c037223 */ /* 0x1c0fe2000000c009 */
[C---:B------:R-:W-:Y:S02]  /*0840*/  VIADD R8, R11.reuse, 0x20 ;  /* 0x000000200b087836 */ /* 0x040fe40000000000 */
[CCC-:B------:R-:W-:Y:S01]  /*0850*/  FFMA.RM R6, R12.reuse, R10.reuse, R9.reuse ;  /* 0x0000000a0c067223 */ /* 0x1c0fe20000004009 */
[----:B------:R-:W-:Y:S02]  /*0860*/  ISETP.NE.AND P2, PT, R11, RZ, PT ;  /* 0x000000ff0b00720c */ /* 0x000fe40003f45270 */
[----:B------:R-:W-:Y:S01]  /*0870*/  LOP3.LUT R7, R3, 0x7fffff, RZ, 0xc0, !PT ;  /* 0x007fffff03077812 */ /* 0x000fe200078ec0ff */
[----:B------:R-:W-:Y:S01]  /*0880*/  FFMA.RP R3, R12, R10, R9 ;  /* 0x0000000a0c037223 */ /* 0x000fe20000008009 */
[----:B------:R-:W-:Y:S02]  /*0890*/  ISETP.NE.AND P1, PT, R11, RZ, PT ;  /* 0x000000ff0b00720c */ /* 0x000fe40003f25270 */
[----:B------:R-:W-:-:S02]  /*08a0*/  LOP3.LUT R7, R7, 0x800000, RZ, 0xfc, !PT ;  /* 0x0080000007077812 */ /* 0x000fc400078efcff */
[----:B------:R-:W-:Y:S02]  /*08b0*/  IADD3 R9, PT, PT, -R11, RZ, RZ ;  /* 0x000000ff0b097210 */ /* 0x000fe40007ffe1ff */
[----:B------:R-:W-:Y:S02]  /*08c0*/  SHF.L.U32 R8, R7, R8, RZ ;  /* 0x0000000807087219 */ /* 0x000fe400000006ff */
[----:B------:R-:W-:Y:S02]  /*08d0*/  FSETP.NEU.FTZ.AND P0, PT, R3, R6, PT ;  /* 0x000000060300720b */ /* 0x000fe40003f1d000 */
[----:B------:R-:W-:Y:S02]  /*08e0*/  SEL R6, R9, RZ, P2 ;  /* 0x000000ff09067207 */ /* 0x000fe40001000000 */
[----:B------:R-:W-:Y:S02]  /*08f0*/  ISETP.NE.AND P1, PT, R8, RZ, P1 ;  /* 0x000000ff0800720c */ /* 0x000fe40000f25270 */
[----:B------:R-:W-:-:S02]  /*0900*/  SHF.R.U32.HI R6, RZ, R6, R7 ;  /* 0x00000006ff067219 */ /* 0x000fc40000011607 */
[----:B------:R-:W-:Y:S02]  /*0910*/  PLOP3.LUT P0, PT, P0, P1, PT, 0xf8, 0x8f ;  /* 0x00000000008f781c */ /* 0x000fe40000703f70 */
[----:B------:R-:W-:Y:S02]  /*0920*/  SHF.R.U32.HI R8, RZ, 0x1, R6 ;  /* 0x00000001ff087819 */ /* 0x000fe40000011606 */
[----:B------:R-:W-:-:S04]  /*0930*/  SEL R3, RZ, 0x1, !P0 ;  /* 0x00000001ff037807 */ /* 0x000fc80004000000 */
[----:B------:R-:W-:-:S04]  /*0940*/  LOP3.LUT R3, R3, 0x1, R8, 0xf8, !PT ;  /* 0x0000000103037812 */ /* 0x000fc800078ef808 */
[----:B------:R-:W-:-:S05]  /*0950*/  LOP3.LUT R3, R3, R6, RZ, 0xc0, !PT ;  /* 0x0000000603037212 */ /* 0x000fca00078ec0ff */
[----:B------:R-:W-:-:S05]  /*0960*/  IMAD.IADD R3, R8, 0x1, R3 ;  /* 0x0000000108037824 */ /* 0x000fca00078e0203 */
[----:B------:R-:W-:Y:S01]  /*0970*/  LOP3.LUT R0, R3, R0, RZ, 0xfc, !PT ;  /* 0x0000000003007212 */ /* 0x000fe200078efcff */
[----:B------:R-:W-:Y:S06]  /*0980*/  BRA `(.L_x_22) ;  /* 0x0000000000107947 */ /* 0x000fec0003800000 */
.L_x_21:
[----:B------:R-:W-:-:S04]  /*0990*/  LOP3.LUT R0, R0, 0x80000000, RZ, 0xc0, !PT ;  /* 0x8000000000007812 */ /* 0x000fc800078ec0ff */
[----:B------:R-:W-:Y:S01]  /*09a0*/  LOP3.LUT R0, R0, 0x7f800000, RZ, 0xfc, !PT ;  /* 0x7f80000000007812 */ /* 0x000fe200078efcff */
[----:B------:R-:W-:Y:S06]  /*09b0*/  BRA `(.L_x_22) ;  /* 0x0000000000047947 */ /* 0x000fec0003800000 */
.L_x_20:
[----:B------:R-:W-:-:S07]  /*09c0*/  IMAD R0, R7, 0x800000, R0 ;  /* 0x0080000007007824 */ /* 0x000fce00078e0200 */
.L_x_22:
[----:B------:R-:W-:Y:S05]  /*09d0*/  BSYNC.RECONVERGENT B2 ;  /* 0x0000000000027941 */ /* 0x000fea0003800200 */
.L_x_19:
[----:B------:R-:W-:Y:S05]  /*09e0*/  BRA `(.L_x_23) ;  /* 0x0000000000207947 */ /* 0x000fea0003800000 */
.L_x_18:
[----:B------:R-:W-:-:S04]  /*09f0*/  LOP3.LUT R0, R3, 0x80000000, R7, 0x48, !PT ;  /* 0x8000000003007812 */ /* 0x000fc800078e4807 */
[----:B------:R-:W-:Y:S01]  /*0a00*/  LOP3.LUT R0, R0, 0x7f800000, RZ, 0xfc, !PT ;  /* 0x7f80000000007812 */ /* 0x000fe200078efcff */
[----:B------:R-:W-:Y:S06]  /*0a10*/  BRA `(.L_x_23) ;  /* 0x0000000000147947 */ /* 0x000fec0003800000 */
.L_x_17:
[----:B------:R-:W-:Y:S01]  /*0a20*/  LOP3.LUT R0, R3, 0x80000000, R7, 0x48, !PT ;  /* 0x8000000003007812 */ /* 0x000fe200078e4807 */
[----:B------:R-:W-:Y:S06]  /*0a30*/  BRA `(.L_x_23) ;  /* 0x00000000000c7947 */ /* 0x000fec0003800000 */
.L_x_16:
[----:B------:R-:W0:Y:S01]  /*0a40*/  MUFU.RSQ R0, -QNAN ;  /* 0xffc0000000007908 */ /* 0x000e220000001400 */
[----:B------:R-:W-:Y:S05]  /*0a50*/  BRA `(.L_x_23) ;  /* 0x0000000000047947 */ /* 0x000fea0003800000 */
.L_x_15:
[----:B------:R-:W-:-:S07]  /*0a60*/  FADD.FTZ R0, R0, R3 ;  /* 0x0000000300007221 */ /* 0x000fce0000010000 */
.L_x_23:
[----:B------:R-:W-:Y:S05]  /*0a70*/  BSYNC.RECONVERGENT B1 ;  /* 0x0000000000017941 */ /* 0x000fea0003800200 */
.L_x_13:
[----:B------:R-:W-:-:S04]  /*0a80*/  IMAD.MOV.U32 R3, RZ, RZ, 0x0 ;  /* 0x00000000ff037424 */ /* 0x000fc800078e00ff */
[----:B0-----:R-:W-:Y:S05]  /*0a90*/  RET.REL.NODEC R2 `(_Z15k_normalize_colPfiiS_) ;  /* 0xfffffff402587950 */ /* 0x001fea0003c3ffff */
.L_x_24:
        /* <DEDUP_REMOVED lines=14> */
.L_x_32:


//--------------------- .text._Z14k_calc_sq_normPfiiS_ --------------------------
	.section	.text._Z14k_calc_sq_normPfiiS_,"ax",@progbits
	.align	128
        .global         _Z14k_calc_sq_normPfiiS_
        .type           _Z14k_calc_sq_normPfiiS_,@function
        .size           _Z14k_calc_sq_normPfiiS_,(.L_x_36 - _Z14k_calc_sq_normPfiiS_)
        .other          _Z14k_calc_sq_normPfiiS_,@"STO_CUDA_ENTRY STV_DEFAULT"
_Z14k_calc_sq_normPfiiS_:
.text._Z14k_calc_sq_normPfiiS_:
[----:B------:R-:W-:Y:S01]  /*0000*/  LDC R1, c[0x0][0x37c] ;  /* 0x0000df00ff017b82 */ /* 0x000fe20000000800 */
[----:B------:R-:W0:Y:S01]  /*0010*/  S2R R7, SR_TID.X ;  /* 0x0000000000077919 */ /* 0x000e220000002100 */
[----:B------:R-:W0:Y:S01]  /*0020*/  LDCU UR4, c[0x0][0x388] ;  /* 0x00007100ff0477ac */ /* 0x000e220008000800 */
[----:B------:R-:W-:Y:S01]  /*0030*/  BSSY.RECONVERGENT B0, `(.L_x_25) ;  /* 0x0000011000007945 */ /* 0x000fe20003800200 */
[----:B------:R-:W-:Y:S01]  /*0040*/  IMAD.MOV.U32 R0, RZ, RZ, RZ ;  /* 0x000000ffff007224 */ /* 0x000fe200078e00ff */
[----:B------:R-:W1:Y:S01]  /*0050*/  LDCU.64 UR6, c[0x0][0x358] ;  /* 0x00006b00ff0677ac */ /* 0x000e620008000a00 */
[----:B0-----:R-:W-:-:S13]  /*0060*/  ISETP.GE.AND P0, PT, R7, UR4, PT ;  /* 0x0000000407007c0c */ /* 0x001fda000bf06270 */
[----:B-1----:R-:W-:Y:S05]  /*0070*/  @P0 BRA `(.L_x_26) ;  /* 0x0000000000300947 */ /* 0x002fea0003800000 */
[----:B------:R-:W0:Y:S01]  /*0080*/  LDC R9, c[0x0][0x360] ;  /* 0x0000d800ff097b82 */ /* 0x000e220000000800 */
[----:B------:R-:W-:Y:S01]  /*0090*/  IMAD.MOV.U32 R0, RZ, RZ, RZ ;  /* 0x000000ffff007224 */ /* 0x000fe200078e00ff */
[----:B------:R-:W-:-:S06]  /*00a0*/  MOV R6, R7 ;  /* 0x0000000700067202 */ /* 0x000fcc0000000f00 */
[----:B------:R-:W1:Y:S08]  /*00b0*/  LDC R11, c[0x0][0x38c] ;  /* 0x0000e300ff0b7b82 */ /* 0x000e700000000800 */
[----:B------:R-:W2:Y:S02]  /*00c0*/  LDC.64 R4, c[0x0][0x380] ;  /* 0x0000e000ff047b82 */ /* 0x000ea40000000a00 */
.L_x_27:
[----:B-1----:R-:W-:-:S04]  /*00d0*/  IMAD R3, R6, UR4, R11 ;  /* 0x0000000406037c24 */ /* 0x002fc8000f8e020b */
[----:B--2---:R-:W-:-:S06]  /*00e0*/  IMAD.WIDE R2, R3, 0x4, R4 ;  /* 0x0000000403027825 */ /* 0x004fcc00078e0204 */
[----:B------:R-:W2:Y:S01]  /*00f0*/  LDG.E R3, desc[UR6][R2.64] ;  /* 0x0000000602037981 */ /* 0x000ea2000c1e1900 */
[----:B0-----:R-:W-:-:S05]  /*0100*/  IMAD.IADD R6, R9, 0x1, R6 ;  /* 0x0000000109067824 */ /* 0x001fca00078e0206 */
[----:B------:R-:W-:Y:S01]  /*0110*/  ISETP.GE.AND P0, PT, R6, UR4, PT ;  /* 0x0000000406007c0c */ /* 0x000fe2000bf06270 */
[----:B--2---:R-:W-:-:S12]  /*0120*/  FFMA R0, R3, R3, R0 ;  /* 0x0000000303007223 */ /* 0x004fd80000000000 */
[----:B------:R-:W-:Y:S05]  /*0130*/  @!P0 BRA `(.L_x_27) ;  /* 0xfffffffc00e48947 */ /* 0x000fea000383ffff */
.L_x_26:
[----:B------:R-:W-:Y:S05]  /*0140*/  BSYNC.RECONVERGENT B0 ;  /* 0x0000000000007941 */ /* 0x000fea0003800200 */
.L_x_25:
        /* <DEDUP_REMOVED lines=10> */
[----:B0-----:R-:W-:-:S07]  /*01f0*/  MOV R0, UR8 ;  /* 0x0000000800007c02 */ /* 0x001fce0008000f00 */
.L_x_29:
[----:B------:R-:W-:-:S04]  /*0200*/  SHF.R.U32.HI R6, RZ, 0x1, R0 ;  /* 0x00000001ff067819 */ /* 0x000fc80000011600 */
[----:B------:R-:W-:-:S13]  /*0210*/  ISETP.GE.U32.AND P1, PT, R7, R6, PT ;  /* 0x000000060700720c */ /* 0x000fda0003f26070 */
[----:B------:R-:W-:Y:S01]  /*0220*/  @!P1 IMAD R2, R6, 0x4, R3 ;  /* 0x0000000406029824 */ /* 0x000fe200078e0203 */
[----:B------:R-:W-:Y:S05]  /*0230*/  @!P1 LDS R5, [R3] ;  /* 0x0000000003059984 */ /* 0x000fea0000000800 */
[----:B------:R-:W0:Y:S02]  /*0240*/  @!P1 LDS R2, [R2] ;  /* 0x0000000002029984 */ /* 0x000e240000000800 */
[----:B0-----:R-:W-:-:S05]  /*0250*/  @!P1 FADD R4, R2, R5 ;  /* 0x0000000502049221 */ /* 0x001fca0000000000 */
[----:B------:R1:W-:Y:S01]  /*0260*/  @!P1 STS [R3], R4 ;  /* 0x0000000403009388 */ /* 0x0003e20000000800 */
[----:B------:R-:W-:Y:S01]  /*0270*/  BAR.SYNC.DEFER_BLOCKING 0x0 ;  /* 0x0000000000007b1d */ /* 0x000fe20000010000 */
[----:B------:R-:W-:Y:S02]  /*0280*/  ISETP.GT.U32.AND P1, PT, R0, 0x3, PT ;  /* 0x000000030000780c */ /* 0x000fe40003f24070 */
[----:B------:R-:W-:-:S11]  /*0290*/  MOV R0, R6 ;  /* 0x0000000600007202 */ /* 0x000fd60000000f00 */
[----:B-1----:R-:W-:Y:S05]  /*02a0*/  @P1 BRA `(.L_x_29) ;  /* 0xfffffffc00d41947 */ /* 0x002fea000383ffff */
.L_x_28:
[----:B------:R-:W-:Y:S05]  /*02b0*/  @P0 EXIT ;  /* 0x000000000000094d */ /* 0x000fea0003800000 */
[----:B------:R-:W1:Y:S01]  /*02c0*/  S2UR UR5, SR_CgaCtaId ;  /* 0x00000000000579c3 */ /* 0x000e620000008800 */
[----:B------:R-:W-:-:S07]  /*02d0*/  UMOV UR4, 0x400 ;  /* 0x0000040000047882 */ /* 0x000fce0000000000 */
[----:B0-----:R-:W0:Y:S01]  /*02e0*/  LDC.64 R2, c[0x0][0x390] ;  /* 0x0000e400ff027b82 */ /* 0x001e220000000a00 */
[----:B-1----:R-:W-:-:S09]  /*02f0*/  ULEA UR4, UR5, UR4, 0x18 ;  /* 0x0000000405047291 */ /* 0x002fd2000f8ec0ff */
[----:B------:R-:W0:Y:S04]  /*0300*/  LDS R5, [UR4] ;  /* 0x00000004ff057984 */ /* 0x000e280008000800 */
[----:B0-----:R-:W-:Y:S01]  /*0310*/  STG.E desc[UR6][R2.64], R5 ;  /* 0x0000000502007986 */ /* 0x001fe2000c101906 */
[----:B------:R-:W-:Y:S05]  /*0320*/  EXIT ;  /* 0x000000000000794d */ /* 0x000fea0003800000 */
.L_x_30:
        /* <DEDUP_REMOVED lines=13> */
.L_x_36:


//--------------------- .nv.shared.reserved.0     --------------------------
	.section	.nv.shared.reserved.0,"aw",@nobits
	.weak		__nv_reservedSMEM_offset_0_alias
	.size		__nv_reservedSMEM_offset_0_alias, 0, 64
	.other		__nv_reservedSMEM_offset_0_alias,@"STO_CUDA_RESERVED_SHARED STV_DEFAULT"
__nv_reservedSMEM_offset_0_alias:
	.zero		0
	.zero		64


//--------------------- .nv.shared._Z13k_dot_productPfiiS_ --------------------------
	.section	.nv.shared._Z13k_dot_productPfiiS_,"aw",@nobits
	.sectionflags	@""
	.align	4
.nv.shared._Z13k_dot_productPfiiS_:
	.zero		2048


//--------------------- .nv.shared._Z14k_calc_sq_normPfiiS_ --------------------------
	.section	.nv.shared._Z14k_calc_sq_normPfiiS_,"aw",@nobits
	.sectionflags	@""
	.align	4
.nv.shared._Z14k_calc_sq_normPfiiS_:
	.zero		2048


//--------------------- .nv.constant0._Z13k_update_colsPfiiS_ --------------------------
	.section	.nv.constant0._Z13k_update_colsPfiiS_,"a",@progbits
	.sectionflags	@""
	.align	4
.nv.constant0._Z13k_update_colsPfiiS_:
	.zero		920


//--------------------- .nv.constant0._Z13k_dot_productPfiiS_ --------------------------
	.section	.nv.constant0._Z13k_dot_productPfiiS_,"a",@progbits
	.sectionflags	@""
	.align	4
.nv.constant0._Z13k_dot_productPfiiS_:
	.zero		920


//--------------------- .nv.constant0._Z15k_normalize_colPfiiS_ --------------------------
	.section	.nv.constant0._Z15k_normalize_colPfiiS_,"a",@progbits
	.sectionflags	@""
	.align	4
.nv.constant0._Z15k_normalize_colPfiiS_:
	.zero		920


//--------------------- .nv.constant0._Z14k_calc_sq_normPfiiS_ --------------------------
	.section	.nv.constant0._Z14k_calc_sq_normPfiiS_,"a",@progbits
	.sectionflags	@""
	.align	4
.nv.constant0._Z14k_calc_sq_normPfiiS_:
	.zero		920


//--------------------- SYMBOLS --------------------------

	.type		.nv.reservedSmem.offset0,@object
	.size		.nv.reservedSmem.offset0,0x4
	.type		.nv.reservedSmem.cap,@object
	.size		.nv.reservedSmem.cap,0x4
